	.headerflags	@"EF_CUDA_TEXMODE_UNIFIED EF_CUDA_64BIT_ADDRESS EF_CUDA_SM89 EF_CUDA_VIRTUAL_SM(EF_CUDA_SM89)"
	.elftype	@"ET_EXEC"


//--------------------- .nv.info                  --------------------------
	.section	.nv.info,"",@"SHT_CUDA_INFO"
	.align	4


	//----- nvinfo : EIATTR_REGCOUNT
	.align		4
        /*0000*/ 	.byte	0x04, 0x2f
        /*0002*/ 	.short	(.L_5 - .L_4)
	.align		4
.L_4:
        /*0004*/ 	.word	index@(triton__0d1d2d3d4d5d6d7d89de)
        /*0008*/ 	.word	0x00000049


	//----- nvinfo : EIATTR_MAX_STACK_SIZE
	.align		4
.L_5:
        /*000c*/ 	.byte	0x04, 0x23
        /*000e*/ 	.short	(.L_7 - .L_6)
	.align		4
.L_6:
        /*0010*/ 	.word	index@(triton__0d1d2d3d4d5d6d7d89de)
        /*0014*/ 	.word	0x00000000


	//----- nvinfo : EIATTR_MIN_STACK_SIZE
	.align		4
.L_7:
        /*0018*/ 	.byte	0x04, 0x12
        /*001a*/ 	.short	(.L_9 - .L_8)
	.align		4
.L_8:
        /*001c*/ 	.word	index@(triton__0d1d2d3d4d5d6d7d89de)
        /*0020*/ 	.word	0x00000000


	//----- nvinfo : EIATTR_FRAME_SIZE
	.align		4
.L_9:
        /*0024*/ 	.byte	0x04, 0x11
        /*0026*/ 	.short	(.L_11 - .L_10)
	.align		4
.L_10:
        /*0028*/ 	.word	index@(triton__0d1d2d3d4d5d6d7d89de)
        /*002c*/ 	.word	0x00000000
.L_11:


//--------------------- .nv.info.triton__0d1d2d3d4d5d6d7d89de --------------------------
	.section	.nv.info.triton__0d1d2d3d4d5d6d7d89de,"",@"SHT_CUDA_INFO"
	.align	4


	//----- nvinfo : EIATTR_CUDA_API_VERSION
	.align		4
        /*0000*/ 	.byte	0x04, 0x37
        /*0002*/ 	.short	(.L_13 - .L_12)
.L_12:
        /*0004*/ 	.word	0x0000007b


	//----- nvinfo : EIATTR_PARAM_CBANK
	.align		4
.L_13:
        /*0008*/ 	.byte	0x04, 0x0a
        /*000a*/ 	.short	(.L_15 - .L_14)
	.align		4
.L_14:
        /*000c*/ 	.word	index@(.nv.constant0.triton__0d1d2d3d4d5d6d7d89de)
        /*0010*/ 	.short	0x0160
        /*0012*/ 	.short	0x0048


	//----- nvinfo : EIATTR_CBANK_PARAM_SIZE
	.align		4
.L_15:
        /*0014*/ 	.byte	0x03, 0x19
        /*0016*/ 	.short	0x0048


	//----- nvinfo : EIATTR_KPARAM_INFO
	.align		4
        /*0018*/ 	.byte	0x04, 0x17
        /*001a*/ 	.short	(.L_17 - .L_16)
.L_16:
        /*001c*/ 	.word	0x00000000
        /*0020*/ 	.short	0x0009
        /*0022*/ 	.short	0x0044
        /*0024*/ 	.byte	0x00, 0xf0, 0x11, 0x00


	//----- nvinfo : EIATTR_KPARAM_INFO
	.align		4
.L_17:
        /*0028*/ 	.byte	0x04, 0x17
        /*002a*/ 	.short	(.L_19 - .L_18)
.L_18:
        /*002c*/ 	.word	0x00000000
        /*0030*/ 	.short	0x0008
        /*0032*/ 	.short	0x0040
        /*0034*/ 	.byte	0x00, 0xf0, 0x11, 0x00


	//----- nvinfo : EIATTR_KPARAM_INFO
	.align		4
.L_19:
        /*0038*/ 	.byte	0x04, 0x17
        /*003a*/ 	.short	(.L_21 - .L_20)
.L_20:
        /*003c*/ 	.word	0x00000000
        /*0040*/ 	.short	0x0007
        /*0042*/ 	.short	0x0038
        /*0044*/ 	.byte	0x00, 0xf0, 0x21, 0x00


	//----- nvinfo : EIATTR_KPARAM_INFO
	.align		4
.L_21:
        /*0048*/ 	.byte	0x04, 0x17
        /*004a*/ 	.short	(.L_23 - .L_22)
.L_22:
        /*004c*/ 	.word	0x00000000
        /*0050*/ 	.short	0x0006
        /*0052*/ 	.short	0x0030
        /*0054*/ 	.byte	0x00, 0xf0, 0x21, 0x00


	//----- nvinfo : EIATTR_KPARAM_INFO
	.align		4
.L_23:
        /*0058*/ 	.byte	0x04, 0x17
        /*005a*/ 	.short	(.L_25 - .L_24)
.L_24:
        /*005c*/ 	.word	0x00000000
        /*0060*/ 	.short	0x0005
        /*0062*/ 	.short	0x0028
        /*0064*/ 	.byte	0x00, 0xf0, 0x21, 0x00


	//----- nvinfo : EIATTR_KPARAM_INFO
	.align		4
.L_25:
        /*0068*/ 	.byte	0x04, 0x17
        /*006a*/ 	.short	(.L_27 - .L_26)
.L_26:
        /*006c*/ 	.word	0x00000000
        /*0070*/ 	.short	0x0004
        /*0072*/ 	.short	0x0020
        /*0074*/ 	.byte	0x00, 0xf0, 0x21, 0x00


	//----- nvinfo : EIATTR_KPARAM_INFO
	.align		4
.L_27:
        /*0078*/ 	.byte	0x04, 0x17
        /*007a*/ 	.short	(.L_29 - .L_28)
.L_28:
        /*007c*/ 	.word	0x00000000
        /*0080*/ 	.short	0x0003
        /*0082*/ 	.short	0x0018
        /*0084*/ 	.byte	0x00, 0xf0, 0x21, 0x00


	//----- nvinfo : EIATTR_KPARAM_INFO
	.align		4
.L_29:
        /*0088*/ 	.byte	0x04, 0x17
        /*008a*/ 	.short	(.L_31 - .L_30)
.L_30:
        /*008c*/ 	.word	0x00000000
        /*0090*/ 	.short	0x0002
        /*0092*/ 	.short	0x0010
        /*0094*/ 	.byte	0x00, 0xf0, 0x21, 0x00


	//----- nvinfo : EIATTR_KPARAM_INFO
	.align		4
.L_31:
        /*0098*/ 	.byte	0x04, 0x17
        /*009a*/ 	.short	(.L_33 - .L_32)
.L_32:
        /*009c*/ 	.word	0x00000000
        /*00a0*/ 	.short	0x0001
        /*00a2*/ 	.short	0x0008
        /*00a4*/ 	.byte	0x00, 0xf0, 0x21, 0x00


	//----- nvinfo : EIATTR_KPARAM_INFO
	.align		4
.L_33:
        /*00a8*/ 	.byte	0x04, 0x17
        /*00aa*/ 	.short	(.L_35 - .L_34)
.L_34:
        /*00ac*/ 	.word	0x00000000
        /*00b0*/ 	.short	0x0000
        /*00b2*/ 	.short	0x0000
        /*00b4*/ 	.byte	0x00, 0xf0, 0x21, 0x00


	//----- nvinfo : EIATTR_MAXREG_COUNT
	.align		4
.L_35:
        /*00b8*/ 	.byte	0x03, 0x1b
        /*00ba*/ 	.short	0x00ff


	//----- nvinfo : EIATTR_EXTERNS
	.align		4
        /*00bc*/ 	.byte	0x04, 0x0f
        /*00be*/ 	.short	(.L_37 - .L_36)


	//   ....[0]....
	.align		4
.L_36:
        /*00c0*/ 	.word	index@(__assertfail)


	//----- nvinfo : EIATTR_COOP_GROUP_MASK_REGIDS
	.align		4
.L_37:
        /*00c4*/ 	.byte	0x04, 0x29
        /*00c6*/ 	.short	(.L_39 - .L_38)


	//   ....[0]....
.L_38:
        /*00c8*/ 	.word	0xffffffff


	//   ....[1]....
        /*00cc*/ 	.word	0xffffffff


	//   ....[2]....
        /*00d0*/ 	.word	0xffffffff


	//   ....[3]....
        /*00d4*/ 	.word	0xffffffff


	//   ....[4]....
        /*00d8*/ 	.word	0xffffffff


	//   ....[5]....
        /*00dc*/ 	.word	0xffffffff


	//   ....[6]....
        /*00e0*/ 	.word	0xffffffff


	//   ....[7]....
        /*00e4*/ 	.word	0xffffffff


	//   ....[8]....
        /*00e8*/ 	.word	0xffffffff


	//   ....[9]....
        /*00ec*/ 	.word	0xffffffff


	//   ....[10]....
        /*00f0*/ 	.word	0xffffffff


	//   ....[11]....
        /*00f4*/ 	.word	0xffffffff


	//   ....[12]....
        /*00f8*/ 	.word	0xffffffff


	//   ....[13]....
        /*00fc*/ 	.word	0xffffffff


	//   ....[14]....
        /*0100*/ 	.word	0xffffffff


	//   ....[15]....
        /*0104*/ 	.word	0xffffffff


	//----- nvinfo : EIATTR_COOP_GROUP_INSTR_OFFSETS
	.align		4
.L_39:
        /*0108*/ 	.byte	0x04, 0x28
        /*010a*/ 	.short	(.L_41 - .L_40)


	//   ....[0]....
.L_40:
        /*010c*/ 	.word	0x000007f0


	//   ....[1]....
        /*0110*/ 	.word	0x00000860


	//   ....[2]....
        /*0114*/ 	.word	0x000008a0


	//   ....[3]....
        /*0118*/ 	.word	0x000008c0


	//   ....[4]....
        /*011c*/ 	.word	0x000008e0


	//   ....[5]....
        /*0120*/ 	.word	0x00000930


	//   ....[6]....
        /*0124*/ 	.word	0x00000950


	//   ....[7]....
        /*0128*/ 	.word	0x00000980


	//   ....[8]....
        /*012c*/ 	.word	0x00001880


	//   ....[9]....
        /*0130*/ 	.word	0x000018a0


	//   ....[10]....
        /*0134*/ 	.word	0x000018c0


	//   ....[11]....
        /*0138*/ 	.word	0x000018e0


	//   ....[12]....
        /*013c*/ 	.word	0x00001900


	//   ....[13]....
        /*0140*/ 	.word	0x00001960


	//   ....[14]....
        /*0144*/ 	.word	0x00001980


	//   ....[15]....
        /*0148*/ 	.word	0x000019a0


	//----- nvinfo : EIATTR_EXIT_INSTR_OFFSETS
	.align		4
.L_41:
        /*014c*/ 	.byte	0x04, 0x1c
        /*014e*/ 	.short	(.L_43 - .L_42)


	//   ....[0]....
.L_42:
        /*0150*/ 	.word	0x00001f30


	//----- nvinfo : EIATTR_MAX_THREADS
	.align		4
.L_43:
        /*0154*/ 	.byte	0x04, 0x05
        /*0156*/ 	.short	(.L_45 - .L_44)
.L_44:
        /*0158*/ 	.word	0x00000100
        /*015c*/ 	.word	0x00000001
        /*0160*/ 	.word	0x00000001
.L_45:


//--------------------- .nv.rel.action            --------------------------
	.section	.nv.rel.action,"",@"SHT_CUDA_RELOCINFO"
	.align	8
	.sectionentsize	8
        /*0000*/ 	.byte	0x73, 0x00, 0x00, 0x00, 0x00, 0x00, 0x00, 0x00, 0x00, 0x00, 0x00, 0x11, 0x25, 0x00, 0x05, 0x36


//--------------------- .nv.constant0.triton__0d1d2d3d4d5d6d7d89de --------------------------
	.section	.nv.constant0.triton__0d1d2d3d4d5d6d7d89de,"a",@progbits
	.align	4
.nv.constant0.triton__0d1d2d3d4d5d6d7d89de:
	.zero		424


//--------------------- .text.triton__0d1d2d3d4d5d6d7d89de --------------------------
	.section	.text.triton__0d1d2d3d4d5d6d7d89de,"ax",@progbits
	.sectionflags	@"SHF_BARRIERS=1"
	.sectioninfo	@"SHI_REGISTERS=73"
	.align	128
        .global         triton__0d1d2d3d4d5d6d7d89de
        .type           triton__0d1d2d3d4d5d6d7d89de,@function
        .size           triton__0d1d2d3d4d5d6d7d89de,(.L_x_4 - triton__0d1d2d3d4d5d6d7d89de)
        .other          triton__0d1d2d3d4d5d6d7d89de,@"STO_CUDA_ENTRY STV_DEFAULT"
triton__0d1d2d3d4d5d6d7d89de:
.text.triton__0d1d2d3d4d5d6d7d89de:
[----:B------:R-:W-:-:S02]  /*0000*/  IMAD.MOV.U32 R1, RZ, RZ, c[0x0][0x28] ;  /* 0x00000a00ff017624 */ /* 0x000fc400078e00ff */
[----:B------:R-:W0:Y:S01]  /*0010*/  S2R R2, SR_TID.X ;  /* 0x0000000000027919 */ /* 0x000e220000002100 */
[----:B------:R-:W1:Y:S01]  /*0020*/  S2UR UR40, SR_CTAID.X ;  /* 0x00000000002879c3 */ /* 0x000e620000002500 */
[----:B------:R-:W-:Y:S01]  /*0030*/  IMAD.MOV.U32 R15, RZ, RZ, 0x2 ;  /* 0x00000002ff0f7424 */ /* 0x000fe200078e00ff */
[----:B------:R-:W-:Y:S01]  /*0040*/  CS2R R4, SRZ ;  /* 0x0000000000047805 */ /* 0x000fe2000001ff00 */
[----:B------:R-:W-:Y:S01]  /*0050*/  CS2R R6, SRZ ;  /* 0x0000000000067805 */ /* 0x000fe2000001ff00 */
[----:B------:R-:W-:Y:S01]  /*0060*/  ULDC.64 UR38, c[0x0][0x118] ;  /* 0x0000460000267ab9 */ /* 0x000fe20000000a00 */
[----:B0-----:R-:W-:Y:S01]  /*0070*/  LOP3.LUT R36, R2, 0xff, RZ, 0xc0, !PT ;  /* 0x000000ff02247812 */ /* 0x001fe200078ec0ff */
[----:B-1----:R-:W-:Y:S01]  /*0080*/  UISETP.GE.AND UP5, UPT, UR40, 0x4, UPT ;  /* 0x000000042800788c */ /* 0x002fe2000bfa6270 */
[----:B------:R-:W-:Y:S01]  /*0090*/  MOV R12, UR40 ;  /* 0x00000028000c7c02 */ /* 0x000fe20008000f00 */
[----:B------:R-:W-:Y:S02]  /*00a0*/  IMAD.U32 R14, RZ, RZ, UR40 ;  /* 0x00000028ff0e7e24 */ /* 0x000fe4000f8e00ff */
[----:B------:R-:W-:Y:S01]  /*00b0*/  IMAD.SHL.U32 R31, R36, 0x8, RZ ;  /* 0x00000008241f7824 */ /* 0x000fe200078e00ff */
[----:B------:R-:W-:Y:S01]  /*00c0*/  CS2R R8, SRZ ;  /* 0x0000000000087805 */ /* 0x000fe2000001ff00 */
[----:B------:R-:W-:Y:S01]  /*00d0*/  PLOP3.LUT P0, PT, PT, PT, UP5, 0x40, 0x0 ;  /* 0x000000000000781c */ /* 0x000fe20003f0e858 */
[----:B------:R-:W-:Y:S01]  /*00e0*/  CS2R R10, SRZ ;  /* 0x00000000000a7805 */ /* 0x000fe2000001ff00 */
[----:B------:R-:W-:Y:S01]  /*00f0*/  PLOP3.LUT P1, PT, PT, PT, UP5, 0x80, 0x0 ;  /* 0x000000000000781c */ /* 0x000fe20003f2f058 */
[----:B------:R-:W-:Y:S01]  /*0100*/  IMAD R12, R12, 0x900, R31 ;  /* 0x000009000c0c7824 */ /* 0x000fe200078e021f */
[----:B------:R-:W-:Y:S01]  /*0110*/  IADD3 R3, R31, 0x800, RZ ;  /* 0x000008001f037810 */ /* 0x000fe20007ffe0ff */
[----:B------:R-:W-:-:S02]  /*0120*/  UP2UR UR4, UPR, URZ, 0x20 ;  /* 0x000000203f047883 */ /* 0x000fc40008000000 */
[----:B------:R-:W-:Y:S01]  /*0130*/  IMAD.WIDE R12, R12, R15, c[0x0][0x160] ;  /* 0x000058000c0c7625 */ /* 0x000fe200078e020f */
[----:B------:R-:W-:-:S03]  /*0140*/  ISETP.LT.U32.AND P0, PT, R3, 0x900, P0 ;  /* 0x000009000300780c */ /* 0x000fc60000701070 */
[----:B------:R-:W-:-:S04]  /*0150*/  IMAD R14, R14, 0x900, R3 ;  /* 0x000009000e0e7824 */ /* 0x000fc800078e0203 */
[----:B------:R-:W-:Y:S01]  /*0160*/  IMAD.WIDE R14, R14, R15, c[0x0][0x160] ;  /* 0x000058000e0e7625 */ /* 0x000fe200078e020f */
[----:B------:R-:W2:Y:S05]  /*0170*/  @!P1 LDG.E.EL.128 R4, [R12.64] ;  /* 0x000000260c049981 */ /* 0x000eaa000c2e1d00 */
[----:B------:R-:W3:Y:S01]  /*0180*/  @P0 LDG.E.EL.128 R8, [R14.64] ;  /* 0x000000260e080981 */ /* 0x000ee2000c2e1d00 */
[----:B------:R-:W-:Y:S01]  /*0190*/  PLOP3.LUT P1, PT, PT, PT, UP5, 0x80, 0x0 ;  /* 0x000000000000781c */ /* 0x000fe20003f2f058 */
[----:B------:R-:W-:Y:S01]  /*01a0*/  UMOV UR6, 0x8 ;  /* 0x0000000800067882 */ /* 0x000fe20000000000 */
[----:B------:R-:W-:Y:S01]  /*01b0*/  PLOP3.LUT P2, PT, PT, PT, UP5, 0x80, 0x0 ;  /* 0x000000000000781c */ /* 0x000fe20003f4f058 */
[----:B------:R-:W-:Y:S01]  /*01c0*/  ULDC.64 UR4, c[0x0][0x170] ;  /* 0x00005c0000047ab9 */ /* 0x000fe20000000a00 */
[----:B------:R-:W-:Y:S01]  /*01d0*/  PLOP3.LUT P3, PT, PT, PT, UP5, 0x40, 0x0 ;  /* 0x000000000000781c */ /* 0x000fe20003f6e858 */
[----:B------:R-:W-:Y:S01]  /*01e0*/  UIMAD.WIDE UR4, UR40, UR6, UR4 ;  /* 0x00000006280472a5 */ /* 0x000fe2000f8e0204 */
[----:B------:R-:W-:-:S02]  /*01f0*/  PLOP3.LUT P4, PT, PT, PT, UP5, 0x40, 0x0 ;  /* 0x000000000000781c */ /* 0x000fc40003f8e858 */
[C---:B------:R-:W-:Y:S02]  /*0200*/  LOP3.LUT P6, RZ, R2.reuse, 0x1f, RZ, 0xc0, !PT ;  /* 0x0000001f02ff7812 */ /* 0x040fe400078cc0ff */
[----:B------:R-:W-:Y:S02]  /*0210*/  ISETP.GE.AND P5, PT, R2, 0x8, PT ;  /* 0x000000080200780c */ /* 0x000fe40003fa6270 */
[----:B--2---:R-:W-:Y:S02]  /*0220*/  SEL R4, R4, RZ, !P1 ;  /* 0x000000ff04047207 */ /* 0x004fe40004800000 */
[----:B------:R-:W-:Y:S02]  /*0230*/  SEL R5, R5, RZ, !P2 ;  /* 0x000000ff05057207 */ /* 0x000fe40005000000 */
[----:B------:R-:W-:Y:S02]  /*0240*/  PRMT R3, R4, 0x7632, R3 ;  /* 0x0000763204037816 */ /* 0x000fe40000000003 */
[----:B---3--:R-:W-:Y:S01]  /*0250*/  SEL R12, R8, RZ, P0 ;  /* 0x000000ff080c7207 */ /* 0x008fe20000000000 */
[----:B------:R-:W-:Y:S01]  /*0260*/  IMAD.U32 R8, R5, 0x10000, RZ ;  /* 0x0001000005087824 */ /* 0x000fe200078e00ff */
[----:B------:R-:W-:Y:S01]  /*0270*/  SHF.L.U32 R4, R4, 0x10, RZ ;  /* 0x0000001004047819 */ /* 0x000fe200000006ff */
[----:B------:R-:W-:Y:S01]  /*0280*/  IMAD.U32 R3, R3, 0x10000, RZ ;  /* 0x0001000003037824 */ /* 0x000fe200078e00ff */
[----:B------:R-:W-:Y:S01]  /*0290*/  PRMT R5, R12, 0x7632, R5 ;  /* 0x000076320c057816 */ /* 0x000fe20000000005 */
[----:B------:R-:W-:Y:S01]  /*02a0*/  FMUL R8, R8, R8 ;  /* 0x0000000808087220 */ /* 0x000fe20000400000 */
[----:B------:R-:W-:Y:S01]  /*02b0*/  PLOP3.LUT P1, PT, PT, PT, UP5, 0x40, 0x0 ;  /* 0x000000000000781c */ /* 0x000fe20003f2e858 */
[----:B------:R-:W-:Y:S01]  /*02c0*/  FMUL R4, R4, R4 ;  /* 0x0000000404047220 */ /* 0x000fe20000400000 */
[----:B------:R-:W-:Y:S01]  /*02d0*/  FMUL R3, R3, R3 ;  /* 0x0000000303037220 */ /* 0x000fe20000400000 */
[----:B------:R-:W-:Y:S01]  /*02e0*/  IMAD.U32 R13, R5, 0x10000, RZ ;  /* 0x00010000050d7824 */ /* 0x000fe200078e00ff */
[----:B------:R-:W-:-:S02]  /*02f0*/  SEL R9, R9, RZ, P0 ;  /* 0x000000ff09097207 */ /* 0x000fc40000000000 */
[----:B------:R-:W-:Y:S01]  /*0300*/  FSEL R15, R4, RZ, P3 ;  /* 0x000000ff040f7208 */ /* 0x000fe20001800000 */
[----:B------:R-:W-:Y:S01]  /*0310*/  FMUL R13, R13, R13 ;  /* 0x0000000d0d0d7220 */ /* 0x000fe20000400000 */
[----:B------:R-:W-:Y:S01]  /*0320*/  FSEL R4, R3, RZ, P1 ;  /* 0x000000ff03047208 */ /* 0x000fe20000800000 */
[----:B------:R-:W-:Y:S01]  /*0330*/  IMAD.U32 R14, R9, 0x10000, RZ ;  /* 0x00010000090e7824 */ /* 0x000fe200078e00ff */
[----:B------:R-:W-:Y:S02]  /*0340*/  PLOP3.LUT P1, PT, PT, PT, UP5, 0x80, 0x0 ;  /* 0x000000000000781c */ /* 0x000fe40003f2f058 */
[----:B------:R-:W-:Y:S01]  /*0350*/  FSEL R13, R13, -RZ, P0 ;  /* 0x800000ff0d0d7208 */ /* 0x000fe20000000000 */
[----:B------:R-:W-:Y:S01]  /*0360*/  FMUL R14, R14, R14 ;  /* 0x0000000e0e0e7220 */ /* 0x000fe20000400000 */
[----:B------:R-:W-:Y:S02]  /*0370*/  PRMT R5, R5, 0x7632, R5 ;  /* 0x0000763205057816 */ /* 0x000fe40000000005 */
[----:B------:R-:W-:Y:S01]  /*0380*/  SHF.L.U32 R12, R12, 0x10, RZ ;  /* 0x000000100c0c7819 */ /* 0x000fe200000006ff */
[----:B------:R-:W-:Y:S01]  /*0390*/  FADD R13, R4, R13 ;  /* 0x0000000d040d7221 */ /* 0x000fe20000000000 */
[----:B------:R-:W-:-:S02]  /*03a0*/  SEL R6, R6, RZ, !P1 ;  /* 0x000000ff06067207 */ /* 0x000fc40004800000 */
[----:B------:R-:W-:Y:S01]  /*03b0*/  SEL R10, R10, RZ, P0 ;  /* 0x000000ff0a0a7207 */ /* 0x000fe20000000000 */
[----:B------:R-:W-:Y:S01]  /*03c0*/  FMUL R12, R12, R12 ;  /* 0x0000000c0c0c7220 */ /* 0x000fe20000400000 */
[----:B------:R-:W-:Y:S01]  /*03d0*/  SHF.L.U32 R5, R5, 0x10, RZ ;  /* 0x0000001005057819 */ /* 0x000fe200000006ff */
[----:B------:R-:W-:Y:S01]  /*03e0*/  IMAD.U32 R3, R6, 0x10000, RZ ;  /* 0x0001000006037824 */ /* 0x000fe200078e00ff */
[----:B------:R-:W-:Y:S02]  /*03f0*/  PRMT R9, R9, 0x7632, R9 ;  /* 0x0000763209097816 */ /* 0x000fe40000000009 */
[----:B------:R-:W-:Y:S01]  /*0400*/  SHF.L.U32 R4, R10, 0x10, RZ ;  /* 0x000000100a047819 */ /* 0x000fe200000006ff */
[----:B------:R-:W-:Y:S01]  /*0410*/  FMUL R5, R5, R5 ;  /* 0x0000000505057220 */ /* 0x000fe20000400000 */
[----:B------:R-:W-:Y:S01]  /*0420*/  PLOP3.LUT P1, PT, PT, PT, UP5, 0x40, 0x0 ;  /* 0x000000000000781c */ /* 0x000fe20003f2e858 */
[----:B------:R-:W-:Y:S01]  /*0430*/  IMAD.U32 R9, R9, 0x10000, RZ ;  /* 0x0001000009097824 */ /* 0x000fe200078e00ff */
[----:B------:R-:W-:Y:S01]  /*0440*/  FSEL R12, R12, -RZ, P0 ;  /* 0x800000ff0c0c7208 */ /* 0x000fe20000000000 */
[----:B------:R-:W-:Y:S01]  /*0450*/  FMUL R3, R3, R3 ;  /* 0x0000000303037220 */ /* 0x000fe20000400000 */
[----:B------:R-:W-:Y:S01]  /*0460*/  FMUL R4, R4, R4 ;  /* 0x0000000404047220 */ /* 0x000fe20000400000 */
[----:B------:R-:W-:Y:S01]  /*0470*/  PLOP3.LUT P2, PT, PT, PT, UP5, 0x40, 0x0 ;  /* 0x000000000000781c */ /* 0x000fe20003f4e858 */
[----:B------:R-:W-:Y:S01]  /*0480*/  FMUL R9, R9, R9 ;  /* 0x0000000909097220 */ /* 0x000fe20000400000 */
[----:B------:R-:W-:Y:S01]  /*0490*/  FSEL R17, R8, RZ, P4 ;  /* 0x000000ff08117208 */ /* 0x000fe20002000000 */
[----:B------:R-:W-:Y:S01]  /*04a0*/  FADD R12, R15, R12 ;  /* 0x0000000c0f0c7221 */ /* 0x000fe20000000000 */
[----:B------:R-:W-:-:S02]  /*04b0*/  FSEL R8, R5, RZ, P1 ;  /* 0x000000ff05087208 */ /* 0x000fc40000800000 */
[----:B------:R-:W-:Y:S01]  /*04c0*/  FSEL R14, R14, -RZ, P0 ;  /* 0x800000ff0e0e7208 */ /* 0x000fe20000000000 */
[----:B------:R-:W-:Y:S01]  /*04d0*/  FADD R13, R12, R13 ;  /* 0x0000000d0c0d7221 */ /* 0x000fe20000000000 */
[----:B------:R-:W-:Y:S02]  /*04e0*/  PLOP3.LUT P1, PT, PT, PT, UP5, 0x80, 0x0 ;  /* 0x000000000000781c */ /* 0x000fe40003f2f058 */
[----:B------:R-:W-:Y:S01]  /*04f0*/  PRMT R6, R6, 0x7632, R6 ;  /* 0x0000763206067816 */ /* 0x000fe20000000006 */
[----:B------:R-:W-:Y:S01]  /*0500*/  FADD R14, R17, R14 ;  /* 0x0000000e110e7221 */ /* 0x000fe20000000000 */
[----:B------:R-:W-:Y:S02]  /*0510*/  PRMT R10, R10, 0x7632, R10 ;  /* 0x000076320a0a7816 */ /* 0x000fe4000000000a */
[----:B------:R-:W-:Y:S01]  /*0520*/  FSEL R3, R3, RZ, P2 ;  /* 0x000000ff03037208 */ /* 0x000fe20001000000 */
[----:B------:R-:W-:Y:S01]  /*0530*/  IMAD.U32 R6, R6, 0x10000, RZ ;  /* 0x0001000006067824 */ /* 0x000fe200078e00ff */
[----:B------:R-:W-:Y:S01]  /*0540*/  FSEL R4, R4, -RZ, P0 ;  /* 0x800000ff04047208 */ /* 0x000fe20000000000 */
[----:B------:R-:W-:Y:S01]  /*0550*/  FADD R14, R14, R13 ;  /* 0x0000000d0e0e7221 */ /* 0x000fe20000000000 */
[----:B------:R-:W-:Y:S01]  /*0560*/  SEL R11, R11, RZ, P0 ;  /* 0x000000ff0b0b7207 */ /* 0x000fe20000000000 */
[----:B------:R-:W-:Y:S01]  /*0570*/  FMUL R6, R6, R6 ;  /* 0x0000000606067220 */ /* 0x000fe20000400000 */
[----:B------:R-:W-:Y:S01]  /*0580*/  FSEL R9, R9, -RZ, P0 ;  /* 0x800000ff09097208 */ /* 0x000fe20000000000 */
[----:B------:R-:W-:Y:S01]  /*0590*/  FADD R5, R3, R4 ;  /* 0x0000000403057221 */ /* 0x000fe20000000000 */
[----:B------:R-:W-:Y:S01]  /*05a0*/  SEL R7, R7, RZ, !P1 ;  /* 0x000000ff07077207 */ /* 0x000fe20004800000 */
[----:B------:R-:W-:Y:S01]  /*05b0*/  IMAD.U32 R4, R11, 0x10000, RZ ;  /* 0x000100000b047824 */ /* 0x000fe200078e00ff */
[----:B------:R-:W-:Y:S01]  /*05c0*/  SHF.L.U32 R10, R10, 0x10, RZ ;  /* 0x000000100a0a7819 */ /* 0x000fe200000006ff */
[----:B------:R-:W-:Y:S01]  /*05d0*/  FADD R9, R8, R9 ;  /* 0x0000000908097221 */ /* 0x000fe20000000000 */
[C---:B------:R-:W-:Y:S01]  /*05e0*/  PRMT R3, R7.reuse, 0x7632, R3 ;  /* 0x0000763207037816 */ /* 0x040fe20000000003 */
[----:B------:R-:W-:Y:S01]  /*05f0*/  IMAD.U32 R7, R7, 0x10000, RZ ;  /* 0x0001000007077824 */ /* 0x000fe200078e00ff */
[----:B------:R-:W-:Y:S01]  /*0600*/  PRMT R11, R11, 0x7632, R11 ;  /* 0x000076320b0b7816 */ /* 0x000fe2000000000b */
[----:B------:R-:W-:Y:S01]  /*0610*/  FMUL R10, R10, R10 ;  /* 0x0000000a0a0a7220 */ /* 0x000fe20000400000 */
[----:B------:R-:W-:Y:S01]  /*0620*/  PLOP3.LUT P1, PT, PT, PT, UP5, 0x40, 0x0 ;  /* 0x000000000000781c */ /* 0x000fe20003f2e858 */
[----:B------:R-:W-:Y:S01]  /*0630*/  FADD R14, R9, R14 ;  /* 0x0000000e090e7221 */ /* 0x000fe20000000000 */
[----:B------:R-:W-:Y:S01]  /*0640*/  SHF.L.U32 R11, R11, 0x10, RZ ;  /* 0x000000100b0b7819 */ /* 0x000fe200000006ff */
[----:B------:R-:W-:Y:S01]  /*0650*/  IMAD.U32 R3, R3, 0x10000, RZ ;  /* 0x0001000003037824 */ /* 0x000fe200078e00ff */
[----:B------:R-:W-:Y:S01]  /*0660*/  FMUL R7, R7, R7 ;  /* 0x0000000707077220 */ /* 0x000fe20000400000 */
[----:B------:R-:W-:Y:S01]  /*0670*/  FMUL R4, R4, R4 ;  /* 0x0000000404047220 */ /* 0x000fe20000400000 */
[----:B------:R-:W-:Y:S01]  /*0680*/  PLOP3.LUT P2, PT, PT, PT, UP5, 0x40, 0x0 ;  /* 0x000000000000781c */ /* 0x000fe20003f4e858 */
[----:B------:R-:W-:Y:S01]  /*0690*/  FMUL R3, R3, R3 ;  /* 0x0000000303037220 */ /* 0x000fe20000400000 */
[----:B------:R-:W-:Y:S01]  /*06a0*/  FSEL R9, R6, RZ, P1 ;  /* 0x000000ff06097208 */ /* 0x000fe20000800000 */
[----:B------:R-:W-:Y:S01]  /*06b0*/  FMUL R11, R11, R11 ;  /* 0x0000000b0b0b7220 */ /* 0x000fe20000400000 */
[----:B------:R-:W-:Y:S01]  /*06c0*/  FSEL R10, R10, -RZ, P0 ;  /* 0x800000ff0a0a7208 */ /* 0x000fe20000000000 */
[----:B------:R-:W-:Y:S01]  /*06d0*/  FADD R5, R5, R14 ;  /* 0x0000000e05057221 */ /* 0x000fe20000000000 */
[----:B------:R-:W-:-:S02]  /*06e0*/  PLOP3.LUT P3, PT, PT, PT, UP5, 0x40, 0x0 ;  /* 0x000000000000781c */ /* 0x000fc40003f6e858 */
[----:B------:R-:W-:Y:S01]  /*06f0*/  FSEL R7, R7, RZ, P2 ;  /* 0x000000ff07077208 */ /* 0x000fe20001000000 */
[----:B------:R-:W-:Y:S01]  /*0700*/  FADD R10, R9, R10 ;  /* 0x0000000a090a7221 */ /* 0x000fe20000000000 */
[----:B------:R-:W-:Y:S02]  /*0710*/  FSEL R4, R4, -RZ, P0 ;  /* 0x800000ff04047208 */ /* 0x000fe40000000000 */
[----:B------:R-:W-:Y:S01]  /*0720*/  FSEL R6, R3, RZ, P3 ;  /* 0x000000ff03067208 */ /* 0x000fe20001800000 */
[----:B------:R-:W-:Y:S01]  /*0730*/  FADD R5, R10, R5 ;  /* 0x000000050a057221 */ /* 0x000fe20000000000 */
[----:B------:R-:W-:Y:S01]  /*0740*/  FSEL R11, R11, -RZ, P0 ;  /* 0x800000ff0b0b7208 */ /* 0x000fe20000000000 */
[----:B------:R-:W-:Y:S01]  /*0750*/  FADD R4, R7, R4 ;  /* 0x0000000407047221 */ /* 0x000fe20000000000 */
[----:B------:R-:W-:Y:S02]  /*0760*/  SHF.R.U32.HI R9, RZ, 0x3, R2 ;  /* 0x00000003ff097819 */ /* 0x000fe40000011602 */
[----:B------:R-:W-:Y:S01]  /*0770*/  LOP3.LUT P0, RZ, R2, 0x7, RZ, 0xc0, !PT ;  /* 0x0000000702ff7812 */ /* 0x000fe2000780c0ff */
[----:B------:R-:W-:Y:S01]  /*0780*/  FADD R11, R6, R11 ;  /* 0x0000000b060b7221 */ /* 0x000fe20000000000 */
[----:B------:R-:W-:Y:S01]  /*0790*/  FADD R4, R4, R5 ;  /* 0x0000000504047221 */ /* 0x000fe20000000000 */
[----:B------:R-:W-:-:S02]  /*07a0*/  LOP3.LUT R9, R9, 0x1c, RZ, 0xc0, !PT ;  /* 0x0000001c09097812 */ /* 0x000fc400078ec0ff */
[----:B------:R-:W-:Y:S01]  /*07b0*/  ISETP.LT.AND P2, PT, R2, 0x8, !P0 ;  /* 0x000000080200780c */ /* 0x000fe20004741270 */
[----:B------:R-:W-:Y:S01]  /*07c0*/  FADD R4, R11, R4 ;  /* 0x000000040b047221 */ /* 0x000fe20000000000 */
[----:B------:R-:W-:Y:S02]  /*07d0*/  PLOP3.LUT P0, PT, PT, PT, UP5, 0x80, 0x0 ;  /* 0x000000000000781c */ /* 0x000fe40003f0f058 */
[----:B------:R-:W-:Y:S02]  /*07e0*/  PLOP3.LUT P1, PT, PT, PT, UP5, 0x80, 0x0 ;  /* 0x000000000000781c */ /* 0x000fe40003f2f058 */
[----:B------:R-:W0:Y:S01]  /*07f0*/  SHFL.BFLY PT, R3, R4, 0x10, 0x1f ;  /* 0x0e001f0004037f89 */ /* 0x000e2200000e0000 */
[----:B------:R-:W-:Y:S02]  /*0800*/  UMOV UR6, URZ ;  /* 0x0000003f00067c82 */ /* 0x000fe40008000000 */
[----:B------:R-:W-:Y:S01]  /*0810*/  UMOV UR7, URZ ;  /* 0x0000003f00077c82 */ /* 0x000fe20008000000 */
[----:B------:R-:W-:Y:S01]  /*0820*/  IMAD.SHL.U32 R30, R36, 0x4, RZ ;  /* 0x00000004241e7824 */ /* 0x000fe200078e00ff */
[----:B------:R-:W-:Y:S01]  /*0830*/  UMOV UR12, 0x2400 ;  /* 0x00002400000c7882 */ /* 0x000fe20000000000 */
[----:B------:R-:W-:Y:S01]  /*0840*/  P2R R37, PR, RZ, 0x4 ;  /* 0x00000004ff257803 */ /* 0x000fe20000000000 */
[----:B0-----:R-:W-:-:S05]  /*0850*/  FADD R3, R4, R3 ;  /* 0x0000000304037221 */ /* 0x001fca0000000000 */
[----:B------:R-:W0:Y:S02]  /*0860*/  SHFL.BFLY PT, R6, R3, 0x8, 0x1f ;  /* 0x0d001f0003067f89 */ /* 0x000e2400000e0000 */
[----:B0-----:R-:W-:Y:S01]  /*0870*/  FADD R6, R3, R6 ;  /* 0x0000000603067221 */ /* 0x001fe20000000000 */
[----:B------:R-:W-:Y:S02]  /*0880*/  P2R R3, PR, RZ, 0x40 ;  /* 0x00000040ff037803 */ /* 0x000fe40000000000 */
[----:B------:R-:W-:Y:S02]  /*0890*/  P2R R3, PR, RZ, 0x20 ;  /* 0x00000020ff037803 */ /* 0x000fe40000000000 */
[----:B------:R-:W0:Y:S02]  /*08a0*/  SHFL.BFLY PT, R5, R6, 0x4, 0x1f ;  /* 0x0c801f0006057f89 */ /* 0x000e2400000e0000 */
[----:B0-----:R-:W-:-:S05]  /*08b0*/  FADD R5, R6, R5 ;  /* 0x0000000506057221 */ /* 0x001fca0000000000 */
[----:B------:R-:W0:Y:S02]  /*08c0*/  SHFL.BFLY PT, R8, R5, 0x2, 0x1f ;  /* 0x0c401f0005087f89 */ /* 0x000e2400000e0000 */
[----:B0-----:R-:W-:-:S05]  /*08d0*/  FADD R8, R5, R8 ;  /* 0x0000000805087221 */ /* 0x001fca0000000000 */
[----:B------:R-:W0:Y:S02]  /*08e0*/  SHFL.BFLY PT, R7, R8, 0x1, 0x1f ;  /* 0x0c201f0008077f89 */ /* 0x000e2400000e0000 */
[----:B0-----:R-:W-:-:S05]  /*08f0*/  FADD R10, R8, R7 ;  /* 0x00000007080a7221 */ /* 0x001fca0000000000 */
[----:B------:R-:W-:Y:S04]  /*0900*/  @!P6 STS [R9], R10 ;  /* 0x0000000a0900e388 */ /* 0x000fe80000000800 */
[----:B------:R-:W-:Y:S06]  /*0910*/  BAR.SYNC 0x0 ;  /* 0x0000000000007b1d */ /* 0x000fec0000000000 */
[----:B------:R-:W0:Y:S04]  /*0920*/  @!P5 LDS R0, [R2.X4] ;  /* 0x000000000200d984 */ /* 0x000e280000004800 */
[----:B0-----:R-:W0:Y:S02]  /*0930*/  SHFL.BFLY PT, R3, R0, 0x4, 0x1f ;  /* 0x0c801f0000037f89 */ /* 0x001e2400000e0000 */
[----:B0-----:R-:W-:-:S05]  /*0940*/  FADD R3, R0, R3 ;  /* 0x0000000300037221 */ /* 0x001fca0000000000 */
[----:B------:R-:W0:Y:S02]  /*0950*/  SHFL.BFLY PT, R4, R3, 0x2, 0x1f ;  /* 0x0c401f0003047f89 */ /* 0x000e2400000e0000 */
[----:B0-----:R-:W-:Y:S01]  /*0960*/  FADD R6, R3, R4 ;  /* 0x0000000403067221 */ /* 0x001fe20000000000 */
[----:B------:R-:W-:-:S04]  /*0970*/  IMAD.U32 R4, RZ, RZ, UR4 ;  /* 0x00000004ff047e24 */ /* 0x000fc8000f8e00ff */
[----:B------:R-:W0:Y:S02]  /*0980*/  SHFL.BFLY PT, R5, R6, 0x1, 0x1f ;  /* 0x0c201f0006057f89 */ /* 0x000e2400000e0000 */
[----:B0-----:R-:W-:Y:S01]  /*0990*/  FADD R11, R6, R5 ;  /* 0x00000005060b7221 */ /* 0x001fe20000000000 */
[----:B------:R-:W-:-:S04]  /*09a0*/  IMAD.U32 R5, RZ, RZ, UR5 ;  /* 0x00000005ff057e24 */ /* 0x000fc8000f8e00ff */
[----:B------:R-:W-:Y:S04]  /*09b0*/  @P2 STS [R2.X4], R11 ;  /* 0x0000000b02002388 */ /* 0x000fe80000004800 */
[----:B------:R-:W-:Y:S06]  /*09c0*/  BAR.SYNC 0x0 ;  /* 0x0000000000007b1d */ /* 0x000fec0000000000 */
[----:B------:R-:W2:Y:S04]  /*09d0*/  @!P0 LDG.E.EL.64 R6, [R4.64] ;  /* 0x0000002604068981 */ /* 0x000ea8000c2e1b00 */
[----:B------:R-:W3:Y:S01]  /*09e0*/  @!P1 LDG.E.EL.64 R8, [R4.64] ;  /* 0x0000002604089981 */ /* 0x000ee2000c2e1b00 */
[----:B------:R-:W-:Y:S01]  /*09f0*/  PLOP3.LUT P0, PT, PT, PT, UP5, 0x80, 0x0 ;  /* 0x000000000000781c */ /* 0x000fe20003f0f058 */
[----:B------:R-:W-:Y:S01]  /*0a00*/  UMOV UR4, URZ ;  /* 0x0000003f00047c82 */ /* 0x000fe20008000000 */
[----:B------:R-:W-:Y:S01]  /*0a10*/  PLOP3.LUT P1, PT, PT, PT, UP5, 0x80, 0x0 ;  /* 0x000000000000781c */ /* 0x000fe20003f2f058 */
[----:B------:R-:W0:Y:S01]  /*0a20*/  LDS R0, [RZ] ;  /* 0x00000000ff007984 */ /* 0x000e220000000800 */
[----:B------:R-:W-:Y:S01]  /*0a30*/  UMOV UR5, URZ ;  /* 0x0000003f00057c82 */ /* 0x000fe20008000000 */
[----:B------:R-:W-:Y:S01]  /*0a40*/  MOV R3, 0x39e38e39 ;  /* 0x39e38e3900037802 */ /* 0x000fe20000000f00 */
[----:B------:R-:W-:Y:S01]  /*0a50*/  ULDC.64 UR36, c[0x0][0x178] ;  /* 0x00005e0000247ab9 */ /* 0x000fe20000000a00 */
[----:B------:R-:W-:Y:S01]  /*0a60*/  CS2R R24, SRZ ;  /* 0x0000000000187805 */ /* 0x000fe2000001ff00 */
[----:B------:R-:W-:Y:S01]  /*0a70*/  CS2R R22, SRZ ;  /* 0x0000000000167805 */ /* 0x000fe2000001ff00 */
[----:B------:R-:W-:Y:S01]  /*0a80*/  CS2R R18, SRZ ;  /* 0x0000000000127805 */ /* 0x000fe2000001ff00 */
[----:B------:R-:W-:Y:S01]  /*0a90*/  CS2R R16, SRZ ;  /* 0x0000000000107805 */ /* 0x000fe2000001ff00 */
[----:B------:R-:W-:Y:S01]  /*0aa0*/  IMAD.SHL.U32 R27, R36, 0x20, RZ ;  /* 0x00000020241b7824 */ /* 0x000fe200078e00ff */
[----:B------:R-:W-:Y:S01]  /*0ab0*/  IADD3 R29, R31, 0x4, RZ ;  /* 0x000000041f1d7810 */ /* 0x000fe20007ffe0ff */
[----:B------:R-:W-:Y:S01]  /*0ac0*/  UPLOP3.LUT UP0, UPT, UPT, UPT, UPT, 0x80, 0x0 ;  /* 0x000000000000789c */ /* 0x000fe20003f0f070 */
[----:B------:R-:W-:Y:S01]  /*0ad0*/  IADD3 R28, R30, 0x400, RZ ;  /* 0x000004001e1c7810 */ /* 0x000fe20007ffe0ff */
[----:B0-----:R-:W-:-:S04]  /*0ae0*/  FFMA R0, R0, R3, 9.9999997473787516356e-06 ;  /* 0x3727c5ac00007423 */ /* 0x001fc80000000003 */
[----:B------:R0:W1:Y:S01]  /*0af0*/  MUFU.RSQ R26, R0 ;  /* 0x00000000001a7308 */ /* 0x0000620000001400 */
[----:B--2---:R-:W2:Y:S08]  /*0b00*/  @!P0 R2UR UR4, R6 ;  /* 0x00000000060483c2 */ /* 0x004eb000000e0000 */
[----:B------:R-:W4:Y:S08]  /*0b10*/  @!P0 R2UR UR5, R7 ;  /* 0x00000000070583c2 */ /* 0x000f3000000e0000 */
[----:B---3--:R-:W3:Y:S08]  /*0b20*/  @!P1 R2UR UR6, R8 ;  /* 0x00000000080693c2 */ /* 0x008ef000000e0000 */
[----:B------:R-:W5:Y:S01]  /*0b30*/  @!P1 R2UR UR7, R9 ;  /* 0x00000000090793c2 */ /* 0x000f6200000e0000 */
[----:B--2---:R-:W-:-:S02]  /*0b40*/  UIADD3 UR8, UP3, UR4, 0x46600, URZ ;  /* 0x0004660004087890 */ /* 0x004fc4000ff7e03f */
[----:B----4-:R-:W-:Y:S02]  /*0b50*/  UISETP.GE.AND UP1, UPT, UR5, URZ, UPT ;  /* 0x0000003f0500728c */ /* 0x010fe4000bf26270 */
[----:B------:R-:W-:Y:S02]  /*0b60*/  UIADD3.X UR11, URZ, UR5, URZ, UP3, !UPT ;  /* 0x000000053f0b7290 */ /* 0x000fe40009ffe43f */
[----:B------:R-:W-:Y:S02]  /*0b70*/  USEL UR8, UR8, UR4, !UP1 ;  /* 0x0000000408087287 */ /* 0x000fe4000c800000 */
[----:B------:R-:W-:Y:S02]  /*0b80*/  USEL UR5, UR11, UR5, !UP1 ;  /* 0x000000050b057287 */ /* 0x000fe4000c800000 */
[----:B---3--:R-:W-:Y:S02]  /*0b90*/  UIADD3 UR9, UP4, UR6, 0x46600, URZ ;  /* 0x0004660006097890 */ /* 0x008fe4000ff9e03f */
[----:B------:R-:W-:-:S02]  /*0ba0*/  UIMAD.WIDE.U32 UR36, UR8, UR12, UR36 ;  /* 0x0000000c082472a5 */ /* 0x000fc4000f8e0024 */
[----:B------:R-:W-:Y:S02]  /*0bb0*/  UIMAD UR5, UR5, 0x2400, URZ ;  /* 0x00002400050578a4 */ /* 0x000fe4000f8e023f */
[----:B-----5:R-:W-:Y:S02]  /*0bc0*/  UISETP.GE.AND UP2, UPT, UR7, URZ, UPT ;  /* 0x0000003f0700728c */ /* 0x020fe4000bf46270 */
[----:B------:R-:W-:Y:S02]  /*0bd0*/  UIADD3.X UR10, URZ, UR7, URZ, UP4, !UPT ;  /* 0x000000073f0a7290 */ /* 0x000fe4000a7fe43f */
[----:B------:R-:W-:Y:S02]  /*0be0*/  USEL UR4, UR9, UR6, !UP2 ;  /* 0x0000000609047287 */ /* 0x000fe4000d000000 */
[----:B------:R-:W-:Y:S02]  /*0bf0*/  USEL UR6, UR10, UR7, !UP2 ;  /* 0x000000070a067287 */ /* 0x000fe4000d000000 */
[----:B------:R-:W-:-:S02]  /*0c00*/  UISETP.GT.U32.AND UP1, UPT, UR4, 0x465ff, UPT ;  /* 0x000465ff0400788c */ /* 0x000fc4000bf24070 */
[----:B------:R-:W-:Y:S02]  /*0c10*/  UIADD3 UR41, UR37, UR5, URZ ;  /* 0x0000000525297290 */ /* 0x000fe4000fffe03f */
[----:B------:R-:W-:Y:S02]  /*0c20*/  UISETP.GT.U32.AND.EX UP1, UPT, UR6, URZ, !UP5, UP1 ;  /* 0x0000003f0600728c */ /* 0x000fe4000ef24110 */
[----:B------:R-:W-:Y:S02]  /*0c30*/  UMOV UR4, URZ ;  /* 0x0000003f00047c82 */ /* 0x000fe40008000000 */
[----:B01----:R-:W-:-:S02]  /*0c40*/  UP2UR UR42, UPR, URZ, 0x2 ;  /* 0x000000023f2a7883 */ /* 0x003fc40008000000 */
.L_x_1:
[----:B------:R-:W-:Y:S01]  /*0c50*/  LOP3.LUT R68, R31, UR4, RZ, 0xfc, !PT ;  /* 0x000000041f447c12 */ /* 0x000fe2000f8efcff */
[----:B------:R-:W-:Y:S01]  /*0c60*/  IMAD.U32 R3, RZ, RZ, UR40 ;  /* 0x00000028ff037e24 */ /* 0x000fe2000f8e00ff */
[----:B------:R-:W-:Y:S01]  /*0c70*/  MOV R0, UR40 ;  /* 0x0000002800007c02 */ /* 0x000fe20008000f00 */
[----:B------:R-:W-:Y:S01]  /*0c80*/  CS2R R4, SRZ ;  /* 0x0000000000047805 */ /* 0x000fe2000001ff00 */
[----:B------:R-:W-:Y:S01]  /*0c90*/  ISETP.GE.U32.AND P1, PT, R68, 0x900, PT ;  /* 0x000009004400780c */ /* 0x000fe20003f26070 */
[----:B0-----:R-:W-:Y:S01]  /*0ca0*/  IMAD R32, R3, 0x900, R68 ;  /* 0x0000090003207824 */ /* 0x001fe200078e0244 */
[----:B------:R-:W-:Y:S01]  /*0cb0*/  MOV R33, 0x2 ;  /* 0x0000000200217802 */ /* 0x000fe20000000f00 */
[----:B------:R-:W-:Y:S01]  /*0cc0*/  CS2R R6, SRZ ;  /* 0x0000000000067805 */ /* 0x000fe2000001ff00 */
[----:B------:R-:W-:Y:S01]  /*0cd0*/  ISETP.LT.AND P2, PT, R0, 0x4, !P1 ;  /* 0x000000040000780c */ /* 0x000fe20004f41270 */
[----:B------:R-:W-:Y:S01]  /*0ce0*/  UISETP.NE.AND UP1, UPT, UR42, URZ, UPT ;  /* 0x0000003f2a00728c */ /* 0x000fe2000bf25270 */
[----:B------:R-:W-:Y:S01]  /*0cf0*/  IADD3 R63, P0, R31, UR4, RZ ;  /* 0x000000041f3f7c10 */ /* 0x000fe2000ff1e0ff */
[----:B------:R-:W-:Y:S01]  /*0d00*/  IMAD.WIDE R32, R32, R33, c[0x0][0x160] ;  /* 0x0000580020207625 */ /* 0x000fe200078e0221 */
[----:B------:R-:W-:Y:S01]  /*0d10*/  CS2R R8, SRZ ;  /* 0x0000000000087805 */ /* 0x000fe2000001ff00 */
[----:B------:R-:W-:Y:S01]  /*0d20*/  CS2R R10, SRZ ;  /* 0x00000000000a7805 */ /* 0x000fe2000001ff00 */
[----:B------:R-:W-:Y:S01]  /*0d30*/  SHF.L.U32 R62, R63, 0x2, RZ ;  /* 0x000000023f3e7819 */ /* 0x000fe200000006ff */
[----:B------:R-:W-:Y:S01]  /*0d40*/  IMAD.X R0, RZ, RZ, RZ, P0 ;  /* 0x000000ffff007224 */ /* 0x000fe200000e06ff */
[----:B------:R-:W-:Y:S01]  /*0d50*/  CS2R R12, SRZ ;  /* 0x00000000000c7805 */ /* 0x000fe2000001ff00 */
[----:B------:R-:W-:Y:S01]  /*0d60*/  IMAD.MOV.U32 R3, RZ, RZ, 0x4 ;  /* 0x00000004ff037424 */ /* 0x000fe200078e00ff */
[----:B------:R-:W-:-:S02]  /*0d70*/  IADD3 R20, P0, R62, c[0x0][0x168], RZ ;  /* 0x00005a003e147a10 */ /* 0x000fc40007f1e0ff */
[----:B------:R-:W-:Y:S01]  /*0d80*/  SHF.L.U64.HI R63, R63, 0x2, R0 ;  /* 0x000000023f3f7819 */ /* 0x000fe20000010200 */
[----:B------:R0:W2:Y:S01]  /*0d90*/  @P2 LDG.E.EF.128 R4, [R32.64] ;  /* 0x0000002620042981 */ /* 0x0000a2000c0e1d00 */
[----:B------:R-:W-:Y:S01]  /*0da0*/  CS2R R14, SRZ ;  /* 0x00000000000e7805 */ /* 0x000fe2000001ff00 */
[----:B------:R-:W-:Y:S01]  /*0db0*/  UISETP.GE.AND UP2, UPT, UR40, 0x4, UPT ;  /* 0x000000042800788c */ /* 0x000fe2000bf46270 */
[----:B------:R-:W-:Y:S02]  /*0dc0*/  IADD3.X R21, R63, c[0x0][0x16c], RZ, P0, !PT ;  /* 0x00005b003f157a10 */ /* 0x000fe400007fe4ff */
[----:B------:R-:W-:Y:S02]  /*0dd0*/  LOP3.LUT R39, R30, UR4, RZ, 0xfc, !PT ;  /* 0x000000041e277c12 */ /* 0x000fe4000f8efcff */
[----:B------:R-:W-:Y:S01]  /*0de0*/  LOP3.LUT R46, R28, UR4, RZ, 0xfc, !PT ;  /* 0x000000041c2e7c12 */ /* 0x000fe2000f8efcff */
[----:B------:R-:W3:Y:S01]  /*0df0*/  @!P1 LDG.E.EL.128 R8, [R20.64+0x10] ;  /* 0x0000102614089981 */ /* 0x000ee2000c2e1d00 */
[----:B------:R-:W-:Y:S01]  /*0e00*/  P2R R69, PR, RZ, 0x4 ;  /* 0x00000004ff457803 */ /* 0x000fe20000000000 */
[----:B0-----:R-:W-:-:S05]  /*0e10*/  IMAD.WIDE.U32 R32, R68, R3, c[0x0][0x168] ;  /* 0x00005a0044207625 */ /* 0x001fca00078e0003 */
[----:B------:R-:W4:Y:S01]  /*0e20*/  @!P1 LDG.E.EL.128 R12, [R32.64] ;  /* 0x00000026200c9981 */ /* 0x000f22000c2e1d00 */
[----:B------:R-:W-:-:S04]  /*0e30*/  PLOP3.LUT P0, PT, PT, PT, UP2, 0x40, 0x0 ;  /* 0x000000000000781c */ /* 0x000fc80003f0e828 */
[----:B------:R-:W-:-:S04]  /*0e40*/  ISETP.LT.U32.AND P0, PT, R39, 0x900, P0 ;  /* 0x000009002700780c */ /* 0x000fc80000701070 */
[----:B------:R-:W-:Y:S02]  /*0e50*/  P2R R44, PR, RZ, 0x1 ;  /* 0x00000001ff2c7803 */ /* 0x000fe40000000000 */
[----:B--2---:R-:W-:Y:S02]  /*0e60*/  SEL R6, R6, RZ, P2 ;  /* 0x000000ff06067207 */ /* 0x004fe40001000000 */
[----:B------:R-:W-:Y:S02]  /*0e70*/  SEL R7, R7, RZ, P2 ;  /* 0x000000ff07077207 */ /* 0x000fe40001000000 */
[----:B------:R-:W-:-:S04]  /*0e80*/  PRMT R0, R6, 0x7632, R0 ;  /* 0x0000763206007816 */ /* 0x000fc80000000000 */
[----:B------:R-:W-:Y:S02]  /*0e90*/  SHF.L.U32 R3, R0, 0x10, RZ ;  /* 0x0000001000037819 */ /* 0x000fe400000006ff */
[C---:B------:R-:W-:Y:S01]  /*0ea0*/  PRMT R0, R7.reuse, 0x7632, R0 ;  /* 0x0000763207007816 */ /* 0x040fe20000000000 */
[----:B------:R-:W-:Y:S01]  /*0eb0*/  IMAD.U32 R45, R6, 0x10000, RZ ;  /* 0x00010000062d7824 */ /* 0x000fe200078e00ff */
[----:B------:R-:W-:Y:S01]  /*0ec0*/  SHF.L.U32 R7, R7, 0x10, RZ ;  /* 0x0000001007077819 */ /* 0x000fe200000006ff */
[----:B------:R-:W-:Y:S01]  /*0ed0*/  FMUL R38, R26, R3 ;  /* 0x000000031a267220 */ /* 0x000fe20000400000 */
[----:B---3--:R-:W-:Y:S01]  /*0ee0*/  SEL R8, R8, RZ, !P1 ;  /* 0x000000ff08087207 */ /* 0x008fe20004800000 */
[----:B------:R-:W-:Y:S01]  /*0ef0*/  IMAD.U32 R3, R0, 0x10000, RZ ;  /* 0x0001000000037824 */ /* 0x000fe200078e00ff */
[----:B------:R-:W-:Y:S01]  /*0f00*/  SEL R10, R10, RZ, !P1 ;  /* 0x000000ff0a0a7207 */ /* 0x000fe20004800000 */
[C---:B------:R-:W-:Y:S01]  /*0f10*/  FMUL R45, R26.reuse, R45 ;  /* 0x0000002d1a2d7220 */ /* 0x040fe20000400000 */
[C---:B------:R-:W-:Y:S01]  /*0f20*/  FMUL R54, R26.reuse, R7 ;  /* 0x000000071a367220 */ /* 0x040fe20000400000 */
[----:B------:R-:W-:Y:S01]  /*0f30*/  FMUL R70, R26, R3 ;  /* 0x000000031a467220 */ /* 0x000fe20000400000 */
[----:B------:R-:W-:Y:S01]  /*0f40*/  FADD R8, R8, 1 ;  /* 0x3f80000008087421 */ /* 0x000fe20000000000 */
[----:B------:R-:W-:Y:S01]  /*0f50*/  FADD R3, R10, 1 ;  /* 0x3f8000000a037421 */ /* 0x000fe20000000000 */
[----:B------:R-:W-:-:S02]  /*0f60*/  SEL R5, R5, RZ, P2 ;  /* 0x000000ff05057207 */ /* 0x000fc40001000000 */
[----:B------:R-:W-:Y:S01]  /*0f70*/  FMUL R45, R45, R8 ;  /* 0x000000082d2d7220 */ /* 0x000fe20000400000 */
[----:B------:R-:W-:Y:S01]  /*0f80*/  FMUL R54, R54, R3 ;  /* 0x0000000336367220 */ /* 0x000fe20000400000 */
[----:B------:R-:W-:Y:S02]  /*0f90*/  SEL R9, R9, RZ, !P1 ;  /* 0x000000ff09097207 */ /* 0x000fe40004800000 */
[----:B------:R-:W-:Y:S02]  /*0fa0*/  SEL R11, R11, RZ, !P1 ;  /* 0x000000ff0b0b7207 */ /* 0x000fe40004800000 */
[----:B----4-:R-:W-:Y:S02]  /*0fb0*/  SEL R6, R12, RZ, !P1 ;  /* 0x000000ff0c067207 */ /* 0x010fe40004800000 */
[----:B------:R-:W-:Y:S02]  /*0fc0*/  SEL R3, R13, RZ, !P1 ;  /* 0x000000ff0d037207 */ /* 0x000fe40004800000 */
[----:B------:R-:W-:-:S02]  /*0fd0*/  SEL R0, R14, RZ, !P1 ;  /* 0x000000ff0e007207 */ /* 0x000fc40004800000 */
[----:B------:R-:W-:Y:S02]  /*0fe0*/  SEL R8, R15, RZ, !P1 ;  /* 0x000000ff0f087207 */ /* 0x000fe40004800000 */
[----:B------:R-:W-:Y:S02]  /*0ff0*/  PLOP3.LUT P1, PT, PT, PT, UP2, 0x40, 0x0 ;  /* 0x000000000000781c */ /* 0x000fe40003f2e828 */
[----:B------:R-:W-:Y:S02]  /*1000*/  SHF.L.U32 R55, R5, 0x10, RZ ;  /* 0x0000001005377819 */ /* 0x000fe400000006ff */
[----:B------:R-:W-:Y:S01]  /*1010*/  ISETP.LT.U32.AND P0, PT, R46, 0x900, P1 ;  /* 0x000009002e00780c */ /* 0x000fe20000f01070 */
[----:B------:R-:W-:Y:S01]  /*1020*/  FADD R0, R0, 1 ;  /* 0x3f80000000007421 */ /* 0x000fe20000000000 */
[----:B------:R-:W-:Y:S01]  /*1030*/  SEL R4, R4, RZ, P2 ;  /* 0x000000ff04047207 */ /* 0x000fe20001000000 */
[----:B------:R-:W-:Y:S01]  /*1040*/  FMUL R55, R26, R55 ;  /* 0x000000371a377220 */ /* 0x000fe20000400000 */
[----:B------:R-:W-:-:S02]  /*1050*/  P2R R52, PR, RZ, 0x1 ;  /* 0x00000001ff347803 */ /* 0x000fc40000000000 */
[----:B------:R-:W-:Y:S01]  /*1060*/  PRMT R5, R5, 0x7632, R5 ;  /* 0x0000763205057816 */ /* 0x000fe20000000005 */
[----:B------:R-:W-:Y:S01]  /*1070*/  FMUL R55, R55, R0 ;  /* 0x0000000037377220 */ /* 0x000fe20000400000 */
[----:B------:R-:W-:Y:S02]  /*1080*/  PLOP3.LUT P0, PT, PT, PT, UP1, 0x40, 0x0 ;  /* 0x000000000000781c */ /* 0x000fe40003f0e818 */
[C---:B------:R-:W-:Y:S01]  /*1090*/  PRMT R0, R4.reuse, 0x7632, R0 ;  /* 0x0000763204007816 */ /* 0x040fe20000000000 */
[----:B------:R-:W-:Y:S01]  /*10a0*/  IMAD.U32 R53, R5, 0x10000, RZ ;  /* 0x0001000005357824 */ /* 0x000fe200078e00ff */
[----:B------:R-:W-:Y:S02]  /*10b0*/  SHF.L.U32 R61, R4, 0x10, RZ ;  /* 0x00000010043d7819 */ /* 0x000fe400000006ff */
[----:B------:R-:W-:Y:S01]  /*10c0*/  SHF.L.U32 R5, R0, 0x10, RZ ;  /* 0x0000001000057819 */ /* 0x000fe200000006ff */
[----:B------:R-:W-:Y:S01]  /*10d0*/  FADD R9, R9, 1 ;  /* 0x3f80000009097421 */ /* 0x000fe20000000000 */
[----:B------:R-:W-:Y:S01]  /*10e0*/  FADD R11, R11, 1 ;  /* 0x3f8000000b0b7421 */ /* 0x000fe20000000000 */
[----:B------:R-:W-:Y:S01]  /*10f0*/  IMAD.U32 R10, RZ, RZ, UR40 ;  /* 0x00000028ff0a7e24 */ /* 0x000fe2000f8e00ff */
[----:B------:R-:W-:Y:S01]  /*1100*/  FADD R8, R8, 1 ;  /* 0x3f80000008087421 */ /* 0x000fe20000000000 */
[----:B------:R-:W-:Y:S01]  /*1110*/  FADD R6, R6, 1 ;  /* 0x3f80000006067421 */ /* 0x000fe20000000000 */
[----:B------:R-:W-:Y:S01]  /*1120*/  IMAD.U32 R7, RZ, RZ, UR40 ;  /* 0x00000028ff077e24 */ /* 0x000fe2000f8e00ff */
[----:B------:R-:W-:Y:S01]  /*1130*/  FADD R3, R3, 1 ;  /* 0x3f80000003037421 */ /* 0x000fe20000000000 */
[C---:B------:R-:W-:Y:S01]  /*1140*/  FMUL R61, R26.reuse, R61 ;  /* 0x0000003d1a3d7220 */ /* 0x040fe20000400000 */
[C---:B------:R-:W-:Y:S01]  /*1150*/  FMUL R53, R26.reuse, R53 ;  /* 0x000000351a357220 */ /* 0x040fe20000400000 */
[----:B------:R-:W-:Y:S01]  /*1160*/  FMUL R60, R26, R5 ;  /* 0x000000051a3c7220 */ /* 0x000fe20000400000 */
[----:B------:R-:W-:Y:S01]  /*1170*/  PLOP3.LUT P1, PT, PT, PT, UP0, 0x80, 0x0 ;  /* 0x000000000000781c */ /* 0x000fe20003f2f008 */
[----:B------:R-:W-:Y:S01]  /*1180*/  FMUL R38, R38, R9 ;  /* 0x0000000926267220 */ /* 0x000fe20000400000 */
[----:B------:R-:W-:Y:S01]  /*1190*/  FMUL R70, R70, R11 ;  /* 0x0000000b46467220 */ /* 0x000fe20000400000 */
[----:B------:R-:W-:Y:S01]  /*11a0*/  IMAD R39, R10, 0x900, R39 ;  /* 0x000009000a277824 */ /* 0x000fe200078e0227 */
[----:B------:R-:W-:Y:S01]  /*11b0*/  FMUL R61, R61, R6 ;  /* 0x000000063d3d7220 */ /* 0x000fe20000400000 */
[----:B------:R-:W-:Y:S01]  /*11c0*/  IMAD R46, R7, 0x900, R46 ;  /* 0x00000900072e7824 */ /* 0x000fe200078e022e */
[----:B------:R-:W-:Y:S01]  /*11d0*/  FMUL R53, R53, R8 ;  /* 0x0000000835357220 */ /* 0x000fe20000400000 */
[----:B------:R-:W-:Y:S01]  /*11e0*/  FMUL R60, R60, R3 ;  /* 0x000000033c3c7220 */ /* 0x000fe20000400000 */
[----:B------:R-:W-:Y:S01]  /*11f0*/  P2R R47, PR, RZ, 0x2 ;  /* 0x00000002ff2f7803 */ /* 0x000fe20000000000 */
[----:B------:R-:W-:Y:S05]  /*1200*/  @P0 BRA `(.L_x_0) ;  /* 0x0000012000000947 */ /* 0x000fea0003800000 */
[----:B------:R-:W-:Y:S01]  /*1210*/  UMOV UR8, 32@lo(assertMessage_0) ;  /* 0x0000000000087882 */ /* 0x000fe20000000000 */
[----:B------:R-:W-:Y:S01]  /*1220*/  MOV R8, 0x373 ;  /* 0x0000037300087802 */ /* 0x000fe20000000f00 */
[----:B------:R-:W-:Y:S01]  /*1230*/  UMOV UR9, 32@hi(assertMessage_0) ;  /* 0x0000000000097882 */ /* 0x000fe20000000000 */
[----:B------:R-:W-:Y:S01]  /*1240*/  IMAD.MOV.U32 R12, RZ, RZ, 0x1 ;  /* 0x00000001ff0c7424 */ /* 0x000fe200078e00ff */
[----:B------:R-:W-:Y:S01]  /*1250*/  UMOV UR6, 32@lo(assertFile_0) ;  /* 0x0000000000067882 */ /* 0x000fe20000000000 */
[----:B------:R-:W-:Y:S01]  /*1260*/  MOV R13, RZ ;  /* 0x000000ff000d7202 */ /* 0x000fe20000000f00 */
[----:B------:R-:W-:Y:S01]  /*1270*/  UMOV UR7, 32@hi(assertFile_0) ;  /* 0x0000000000077882 */ /* 0x000fe20000000000 */
[----:B------:R-:W-:Y:S01]  /*1280*/  IMAD.U32 R4, RZ, RZ, UR8 ;  /* 0x00000008ff047e24 */ /* 0x000fe2000f8e00ff */
[----:B------:R-:W-:Y:S01]  /*1290*/  UMOV UR4, 32@lo(assertFunc_0) ;  /* 0x0000000000047882 */ /* 0x000fe20000000000 */
[----:B------:R-:W-:Y:S01]  /*12a0*/  MOV R5, UR9 ;  /* 0x0000000900057c02 */ /* 0x000fe20008000f00 */
[----:B------:R-:W-:Y:S01]  /*12b0*/  UMOV UR5, 32@hi(assertFunc_0) ;  /* 0x0000000000057882 */ /* 0x000fe20000000000 */
[----:B------:R-:W-:Y:S01]  /*12c0*/  IMAD.U32 R6, RZ, RZ, UR6 ;  /* 0x00000006ff067e24 */ /* 0x000fe2000f8e00ff */
[----:B------:R-:W-:Y:S01]  /*12d0*/  MOV R7, UR7 ;  /* 0x0000000700077c02 */ /* 0x000fe20008000f00 */
[----:B------:R-:W-:Y:S01]  /*12e0*/  IMAD.U32 R10, RZ, RZ, UR4 ;  /* 0x00000004ff0a7e24 */ /* 0x000fe2000f8e00ff */
[----:B------:R-:W-:-:S02]  /*12f0*/  MOV R11, UR5 ;  /* 0x00000005000b7c02 */ /* 0x000fc40008000f00 */
[----:B------:R-:W-:Y:S02]  /*1300*/  MOV R20, 32@lo((triton__0d1d2d3d4d5d6d7d89de + .L_x_0@srel)) ;  /* 0x0000000000147802 */ /* 0x000fe40000000f00 */
[----:B------:R-:W-:-:S04]  /*1310*/  MOV R21, 32@hi((triton__0d1d2d3d4d5d6d7d89de + .L_x_0@srel)) ;  /* 0x0000000000157802 */ /* 0x000fc80000000f00 */
[----:B------:R-:W-:Y:S05]  /*1320*/  CALL.ABS.NOINC `(__assertfail) ;  /* 0x0000000000007943 */ /* 0x000fea0003c00000 */
.L_x_0:
[----:B------:R-:W-:Y:S01]  /*1330*/  ISETP.NE.AND P6, PT, R69, RZ, PT ;  /* 0x000000ff4500720c */ /* 0x000fe20003fc5270 */
[----:B------:R-:W-:Y:S01]  /*1340*/  CS2R R4, SRZ ;  /* 0x0000000000047805 */ /* 0x000fe2000001ff00 */
[----:B------:R-:W-:Y:S01]  /*1350*/  IADD3 R62, P0, R62, UR36, RZ ;  /* 0x000000243e3e7c10 */ /* 0x000fe2000ff1e0ff */
[----:B------:R-:W-:-:S03]  /*1360*/  CS2R R6, SRZ ;  /* 0x0000000000067805 */ /* 0x000fc6000001ff00 */
[----:B------:R-:W-:Y:S02]  /*1370*/  IADD3.X R63, R63, UR41, RZ, P0, !PT ;  /* 0x000000293f3f7c10 */ /* 0x000fe400087fe4ff */
[C---:B------:R-:W-:Y:S01]  /*1380*/  LEA R12, P0, R68.reuse, UR36, 0x2 ;  /* 0x00000024440c7c11 */ /* 0x040fe2000f8010ff */
[----:B------:R-:W-:Y:S01]  /*1390*/  CS2R R8, SRZ ;  /* 0x0000000000087805 */ /* 0x000fe2000001ff00 */
[----:B------:R-:W-:Y:S02]  /*13a0*/  CS2R R10, SRZ ;  /* 0x00000000000a7805 */ /* 0x000fe4000001ff00 */
[----:B------:R-:W-:Y:S01]  /*13b0*/  LEA.HI.X R13, R68, UR41, RZ, 0x2, P0 ;  /* 0x00000029440d7c11 */ /* 0x000fe200080f14ff */
[----:B------:R-:W2:Y:S04]  /*13c0*/  @P6 LDG.E.EF.128 R4, [R62.64+0x10] ;  /* 0x000010263e046981 */ /* 0x000ea8000c0e1d00 */
[----:B------:R-:W3:Y:S01]  /*13d0*/  @P6 LDG.E.EF.128 R8, [R12.64] ;  /* 0x000000260c086981 */ /* 0x000ee2000c0e1d00 */
[----:B------:R-:W-:Y:S01]  /*13e0*/  WARPSYNC 0xffffffff ;  /* 0xffffffff00007948 */ /* 0x000fe20003800000 */
[----:B--2---:R-:W-:-:S02]  /*13f0*/  SEL R7, R7, RZ, P6 ;  /* 0x000000ff07077207 */ /* 0x004fc40003000000 */
[----:B------:R-:W-:-:S03]  /*1400*/  SEL R4, R4, RZ, P6 ;  /* 0x000000ff04047207 */ /* 0x000fc60003000000 */
[----:B------:R-:W-:Y:S01]  /*1410*/  FFMA R7, R7, 48, R70 ;  /* 0x4240000007077823 */ /* 0x000fe20000000046 */
[----:B------:R-:W-:Y:S01]  /*1420*/  SEL R3, R6, RZ, P6 ;  /* 0x000000ff06037207 */ /* 0x000fe20003000000 */
[----:B------:R-:W-:Y:S02]  /*1430*/  FFMA R4, R4, 48, R45 ;  /* 0x4240000004047823 */ /* 0x000fe4000000002d */
[----:B------:R-:W-:Y:S02]  /*1440*/  FMUL R0, R7, R7 ;  /* 0x0000000707007220 */ /* 0x000fe40000400000 */
[----:B------:R-:W-:-:S03]  /*1450*/  FFMA R6, R3, 48, R54 ;  /* 0x4240000003067823 */ /* 0x000fc60000000036 */
[----:B------:R-:W-:Y:S01]  /*1460*/  FSEL R3, R0, -RZ, P6 ;  /* 0x800000ff00037208 */ /* 0x000fe20003000000 */
[----:B------:R-:W-:Y:S01]  /*1470*/  FMUL R0, R4, R4 ;  /* 0x0000000404007220 */ /* 0x000fe20000400000 */
[----:B------:R-:W-:Y:S02]  /*1480*/  SEL R5, R5, RZ, P6 ;  /* 0x000000ff05057207 */ /* 0x000fe40003000000 */
[----:B---3--:R-:W-:Y:S02]  /*1490*/  SEL R8, R8, RZ, P6 ;  /* 0x000000ff08087207 */ /* 0x008fe40003000000 */
[----:B------:R-:W-:Y:S01]  /*14a0*/  FSEL R0, R0, -RZ, P6 ;  /* 0x800000ff00007208 */ /* 0x000fe20003000000 */
[----:B------:R-:W-:Y:S01]  /*14b0*/  FADD R16, R3, R16 ;  /* 0x0000001003107221 */ /* 0x000fe20000000000 */
[----:B------:R-:W-:Y:S01]  /*14c0*/  SEL R9, R9, RZ, P6 ;  /* 0x000000ff09097207 */ /* 0x000fe20003000000 */
[----:B------:R-:W-:Y:S01]  /*14d0*/  FFMA R5, R5, 48, R38 ;  /* 0x4240000005057823 */ /* 0x000fe20000000026 */
[----:B------:R-:W-:Y:S01]  /*14e0*/  SEL R10, R10, RZ, P6 ;  /* 0x000000ff0a0a7207 */ /* 0x000fe20003000000 */
[----:B------:R-:W-:Y:S01]  /*14f0*/  FMUL R3, R6, R6 ;  /* 0x0000000606037220 */ /* 0x000fe20000400000 */
[----:B------:R-:W-:Y:S01]  /*1500*/  SEL R12, R11, RZ, P6 ;  /* 0x000000ff0b0c7207 */ /* 0x000fe20003000000 */
[----:B------:R-:W-:Y:S01]  /*1510*/  FADD R19, R0, R19 ;  /* 0x0000001300137221 */ /* 0x000fe20000000000 */
[----:B------:R-:W-:Y:S01]  /*1520*/  FFMA R8, R8, 48, R61 ;  /* 0x4240000008087823 */ /* 0x000fe2000000003d */
[----:B------:R-:W-:Y:S01]  /*1530*/  FMUL R0, R5, R5 ;  /* 0x0000000505007220 */ /* 0x000fe20000400000 */
[----:B------:R-:W-:Y:S01]  /*1540*/  FFMA R9, R9, 48, R60 ;  /* 0x4240000009097823 */ /* 0x000fe2000000003c */
[----:B------:R-:W-:Y:S01]  /*1550*/  FFMA R10, R10, 48, R55 ;  /* 0x424000000a0a7823 */ /* 0x000fe20000000037 */
[----:B------:R-:W-:Y:S01]  /*1560*/  FSEL R14, R3, -RZ, P6 ;  /* 0x800000ff030e7208 */ /* 0x000fe20003000000 */
[----:B------:R-:W-:Y:S01]  /*1570*/  FFMA R11, R12, 48, R53 ;  /* 0x424000000c0b7823 */ /* 0x000fe20000000035 */
[----:B------:R-:W-:Y:S01]  /*1580*/  FMUL R13, R8, R8 ;  /* 0x00000008080d7220 */ /* 0x000fe20000400000 */
[----:B------:R-:W-:Y:S01]  /*1590*/  FMUL R12, R9, R9 ;  /* 0x00000009090c7220 */ /* 0x000fe20000400000 */
[----:B------:R-:W-:Y:S01]  /*15a0*/  FSEL R15, R0, -RZ, P6 ;  /* 0x800000ff000f7208 */ /* 0x000fe20003000000 */
[----:B------:R-:W-:Y:S01]  /*15b0*/  FMUL R3, R10, R10 ;  /* 0x0000000a0a037220 */ /* 0x000fe20000400000 */
[----:B------:R-:W-:Y:S01]  /*15c0*/  FMUL R0, R11, R11 ;  /* 0x0000000b0b007220 */ /* 0x000fe20000400000 */
[----:B------:R-:W-:Y:S01]  /*15d0*/  FADD R17, R14, R17 ;  /* 0x000000110e117221 */ /* 0x000fe20000000000 */
[----:B------:R-:W-:-:S02]  /*15e0*/  FSEL R14, R13, -RZ, P6 ;  /* 0x800000ff0d0e7208 */ /* 0x000fc40003000000 */
[----:B------:R-:W-:Y:S01]  /*15f0*/  FSEL R13, R12, -RZ, P6 ;  /* 0x800000ff0c0d7208 */ /* 0x000fe20003000000 */
[----:B------:R-:W-:Y:S01]  /*1600*/  IMAD.MOV.U32 R38, RZ, RZ, 0x4 ;  /* 0x00000004ff267424 */ /* 0x000fe200078e00ff */
[----:B------:R-:W-:Y:S02]  /*1610*/  FSEL R12, R3, -RZ, P6 ;  /* 0x800000ff030c7208 */ /* 0x000fe40003000000 */
[----:B------:R-:W-:Y:S01]  /*1620*/  FSEL R3, R0, -RZ, P6 ;  /* 0x800000ff00037208 */ /* 0x000fe20003000000 */
[-C--:B------:R-:W-:Y:S01]  /*1630*/  IMAD.WIDE R20, R39, R38.reuse, c[0x0][0x188] ;  /* 0x0000620027147625 */ /* 0x080fe200078e0226 */
[----:B------:R-:W-:Y:S01]  /*1640*/  FADD R18, R15, R18 ;  /* 0x000000120f127221 */ /* 0x000fe20000000000 */
[----:B------:R-:W-:Y:S01]  /*1650*/  FADD R25, R14, R25 ;  /* 0x000000190e197221 */ /* 0x000fe20000000000 */
[----:B------:R-:W-:Y:S01]  /*1660*/  FADD R24, R13, R24 ;  /* 0x000000180d187221 */ /* 0x000fe20000000000 */
[----:B------:R-:W-:Y:S01]  /*1670*/  FADD R23, R12, R23 ;  /* 0x000000170c177221 */ /* 0x000fe20000000000 */
[----:B------:R-:W-:Y:S01]  /*1680*/  FADD R22, R3, R22 ;  /* 0x0000001603167221 */ /* 0x000fe20000000000 */
[----:B------:R-:W-:-:S04]  /*1690*/  IMAD.WIDE R38, R46, R38, c[0x0][0x188] ;  /* 0x000062002e267625 */ /* 0x000fc800078e0226 */
[----:B------:R-:W-:Y:S06]  /*16a0*/  BAR.SYNC 0x0 ;  /* 0x0000000000007b1d */ /* 0x000fec0000000000 */
[----:B------:R-:W-:Y:S01]  /*16b0*/  STS.128 [R27], R8 ;  /* 0x000000081b007388 */ /* 0x000fe20000000c00 */
[----:B------:R-:W-:Y:S01]  /*16c0*/  ISETP.NE.AND P4, PT, R44, RZ, PT ;  /* 0x000000ff2c00720c */ /* 0x000fe20003f85270 */
[----:B------:R-:W-:Y:S01]  /*16d0*/  UPLOP3.LUT UP0, UPT, UPT, UPT, UPT, 0x40, 0x0 ;  /* 0x000000000000789c */ /* 0x000fe20003f0e870 */
[----:B------:R-:W-:Y:S01]  /*16e0*/  ISETP.NE.AND P5, PT, R52, RZ, PT ;  /* 0x000000ff3400720c */ /* 0x000fe20003fa5270 */
[----:B------:R-:W-:Y:S04]  /*16f0*/  STS.128 [R27+0x10], R4 ;  /* 0x000010041b007388 */ /* 0x000fe80000000c00 */
[----:B------:R-:W-:Y:S06]  /*1700*/  BAR.SYNC 0x0 ;  /* 0x0000000000007b1d */ /* 0x000fec0000000000 */
[----:B------:R-:W0:Y:S01]  /*1710*/  LDS.128 R12, [R36.X16] ;  /* 0x00000000240c7984 */ /* 0x000e22000000cc00 */
[----:B------:R-:W-:Y:S01]  /*1720*/  ISETP.NE.AND P6, PT, R47, RZ, PT ;  /* 0x000000ff2f00720c */ /* 0x000fe20003fc5270 */
[----:B------:R-:W-:-:S02]  /*1730*/  UMOV UR4, 0x800 ;  /* 0x0000080000047882 */ /* 0x000fc40000000000 */
[----:B------:R-:W1:Y:S04]  /*1740*/  LDS.128 R32, [R36.X16+0x1000] ;  /* 0x0010000024207984 */ /* 0x000e68000000cc00 */
[----:B0-----:R0:W-:Y:S04]  /*1750*/  @P4 STG.E.128 [R20.64], R12 ;  /* 0x0000000c14004986 */ /* 0x0011e8000c101d26 */
[----:B-1----:R0:W-:Y:S02]  /*1760*/  @P5 STG.E.128 [R38.64], R32 ;  /* 0x0000002026005986 */ /* 0x0021e4000c101d26 */
[----:B------:R-:W-:Y:S05]  /*1770*/  @P6 BRA `(.L_x_1) ;  /* 0xfffff4d000006947 */ /* 0x000fea000383ffff */
[----:B------:R-:W-:Y:S01]  /*1780*/  FADD R24, R25, R24 ;  /* 0x0000001819187221 */ /* 0x000fe20000000000 */
[----:B------:R-:W1:Y:S04]  /*1790*/  S2R R8, SR_TID.X ;  /* 0x0000000000087919 */ /* 0x000e680000002100 */
[----:B------:R-:W-:Y:S06]  /*17a0*/  BAR.SYNC 0x0 ;  /* 0x0000000000007b1d */ /* 0x000fec0000000000 */
[----:B------:R-:W-:Y:S01]  /*17b0*/  FADD R23, R23, R24 ;  /* 0x0000001817177221 */ /* 0x000fe20000000000 */
[C---:B------:R-:W-:Y:S01]  /*17c0*/  LOP3.LUT P2, RZ, R2.reuse, 0x1f, RZ, 0xc0, !PT ;  /* 0x0000001f02ff7812 */ /* 0x040fe2000784c0ff */
[----:B------:R-:W-:Y:S01]  /*17d0*/  UPLOP3.LUT UP0, UPT, UPT, UPT, UPT, 0x80, 0x0 ;  /* 0x000000000000789c */ /* 0x000fe20003f0f070 */
[----:B------:R-:W-:Y:S01]  /*17e0*/  ISETP.GE.AND P1, PT, R2, 0x8, PT ;  /* 0x000000080200780c */ /* 0x000fe20003f26270 */
[----:B------:R-:W-:Y:S01]  /*17f0*/  FADD R22, R22, R23 ;  /* 0x0000001716167221 */ /* 0x000fe20000000000 */
[----:B------:R-:W-:Y:S01]  /*1800*/  ISETP.NE.AND P0, PT, R37, RZ, PT ;  /* 0x000000ff2500720c */ /* 0x000fe20003f05270 */
[----:B------:R-:W-:-:S02]  /*1810*/  UMOV UR4, URZ ;  /* 0x0000003f00047c82 */ /* 0x000fc40008000000 */
[----:B------:R-:W-:-:S04]  /*1820*/  FADD R19, R19, R22 ;  /* 0x0000001613137221 */ /* 0x000fc80000000000 */
[----:B------:R-:W-:Y:S01]  /*1830*/  FADD R18, R18, R19 ;  /* 0x0000001312127221 */ /* 0x000fe20000000000 */
[----:B-1----:R-:W-:-:S03]  /*1840*/  SHF.R.U32.HI R7, RZ, 0x3, R8 ;  /* 0x00000003ff077819 */ /* 0x002fc60000011608 */
[----:B------:R-:W-:Y:S01]  /*1850*/  FADD R17, R17, R18 ;  /* 0x0000001211117221 */ /* 0x000fe20000000000 */
[----:B------:R-:W-:-:S03]  /*1860*/  LOP3.LUT R7, R7, 0x1c, RZ, 0xc0, !PT ;  /* 0x0000001c07077812 */ /* 0x000fc600078ec0ff */
[----:B------:R-:W-:-:S05]  /*1870*/  FADD R17, R16, R17 ;  /* 0x0000001110117221 */ /* 0x000fca0000000000 */
[----:B------:R-:W1:Y:S02]  /*1880*/  SHFL.BFLY PT, R0, R17, 0x10, 0x1f ;  /* 0x0e001f0011007f89 */ /* 0x000e6400000e0000 */
[----:B-1----:R-:W-:-:S05]  /*1890*/  FADD R0, R17, R0 ;  /* 0x0000000011007221 */ /* 0x002fca0000000000 */
        /* <DEDUP_REMOVED lines=8> */
[----:B------:R-:W-:Y:S04]  /*1920*/  @!P2 STS [R7], R6 ;  /* 0x000000060700a388 */ /* 0x000fe80000000800 */
[----:B------:R-:W-:Y:S06]  /*1930*/  BAR.SYNC 0x0 ;  /* 0x0000000000007b1d */ /* 0x000fec0000000000 */
[----:B------:R-:W1:Y:S01]  /*1940*/  @!P1 LDS R2, [R8.X4] ;  /* 0x0000000008029984 */ /* 0x000e620000004800 */
[----:B------:R-:W-:-:S03]  /*1950*/  MOV R7, 0x39e38e39 ;  /* 0x39e38e3900077802 */ /* 0x000fc60000000f00 */
[----:B-1----:R-:W1:Y:S02]  /*1960*/  SHFL.BFLY PT, R3, R2, 0x4, 0x1f ;  /* 0x0c801f0002037f89 */ /* 0x002e6400000e0000 */
[----:B-1----:R-:W-:-:S05]  /*1970*/  FADD R3, R2, R3 ;  /* 0x0000000302037221 */ /* 0x002fca0000000000 */
[----:B------:R-:W1:Y:S02]  /*1980*/  SHFL.BFLY PT, R0, R3, 0x2, 0x1f ;  /* 0x0c401f0003007f89 */ /* 0x000e6400000e0000 */
[----:B-1----:R-:W-:-:S05]  /*1990*/  FADD R4, R3, R0 ;  /* 0x0000000003047221 */ /* 0x002fca0000000000 */
[----:B------:R-:W1:Y:S02]  /*19a0*/  SHFL.BFLY PT, R5, R4, 0x1, 0x1f ;  /* 0x0c201f0004057f89 */ /* 0x000e6400000e0000 */
[----:B-1----:R-:W-:-:S05]  /*19b0*/  FADD R5, R4, R5 ;  /* 0x0000000504057221 */ /* 0x002fca0000000000 */
[----:B------:R-:W-:Y:S04]  /*19c0*/  @P0 STS [R8.X4], R5 ;  /* 0x0000000508000388 */ /* 0x000fe80000004800 */
[----:B------:R-:W-:Y:S06]  /*19d0*/  BAR.SYNC 0x0 ;  /* 0x0000000000007b1d */ /* 0x000fec0000000000 */
[----:B------:R-:W1:Y:S02]  /*19e0*/  LDS R0, [RZ] ;  /* 0x00000000ff007984 */ /* 0x000e640000000800 */
[----:B-1----:R-:W-:-:S06]  /*19f0*/  FFMA R0, R0, R7, 9.9999997473787516356e-06 ;  /* 0x3727c5ac00007423 */ /* 0x002fcc0000000007 */
[----:B------:R-:W1:Y:S02]  /*1a00*/  MUFU.RSQ R0, R0 ;  /* 0x0000000000007308 */ /* 0x000e640000001400 */
.L_x_2:
[C---:B0-----:R-:W-:Y:S01]  /*1a10*/  LOP3.LUT R20, R31.reuse, UR4, RZ, 0xfc, !PT ;  /* 0x000000041f147c12 */ /* 0x041fe2000f8efcff */
[----:B------:R-:W-:Y:S01]  /*1a20*/  IMAD.U32 R6, RZ, RZ, UR40 ;  /* 0x00000028ff067e24 */ /* 0x000fe2000f8e00ff */
[----:B------:R-:W-:Y:S01]  /*1a30*/  IADD3 R4, P0, R31, UR4, RZ ;  /* 0x000000041f047c10 */ /* 0x000fe2000ff1e0ff */
[----:B------:R-:W-:Y:S01]  /*1a40*/  CS2R R16, SRZ ;  /* 0x0000000000107805 */ /* 0x000fe2000001ff00 */
[----:B------:R-:W-:Y:S01]  /*1a50*/  ISETP.GE.U32.AND P1, PT, R20, 0x900, PT ;  /* 0x000009001400780c */ /* 0x000fe20003f26070 */
[----:B------:R-:W-:Y:S01]  /*1a60*/  CS2R R18, SRZ ;  /* 0x0000000000127805 */ /* 0x000fe2000001ff00 */
[----:B------:R-:W-:Y:S01]  /*1a70*/  LOP3.LUT R3, R29, UR4, RZ, 0xfc, !PT ;  /* 0x000000041d037c12 */ /* 0x000fe2000f8efcff */
[----:B------:R-:W-:Y:S01]  /*1a80*/  IMAD.X R5, RZ, RZ, RZ, P0 ;  /* 0x000000ffff057224 */ /* 0x000fe200000e06ff */
[----:B------:R-:W-:Y:S01]  /*1a90*/  MOV R10, UR40 ;  /* 0x00000028000a7c02 */ /* 0x000fe20008000f00 */
[----:B------:R-:W-:Y:S01]  /*1aa0*/  CS2R R12, SRZ ;  /* 0x00000000000c7805 */ /* 0x000fe2000001ff00 */
[----:B------:R-:W-:Y:S01]  /*1ab0*/  ISETP.LT.AND P2, PT, R6, 0x4, !P1 ;  /* 0x000000040600780c */ /* 0x000fe20004f41270 */
[----:B------:R-:W-:Y:S01]  /*1ac0*/  CS2R R14, SRZ ;  /* 0x00000000000e7805 */ /* 0x000fe2000001ff00 */
[----:B------:R-:W-:Y:S01]  /*1ad0*/  MOV R23, 0x4 ;  /* 0x0000000400177802 */ /* 0x000fe20000000f00 */
[----:B------:R-:W-:Y:S01]  /*1ae0*/  IMAD R10, R10, 0x900, R3 ;  /* 0x000009000a0a7824 */ /* 0x000fe200078e0203 */
[----:B------:R-:W-:-:S03]  /*1af0*/  LEA R2, P0, R4, c[0x0][0x180], 0x2 ;  /* 0x0000600004027a11 */ /* 0x000fc600078010ff */
[----:B------:R-:W-:Y:S01]  /*1b00*/  IMAD.WIDE R10, R10, R23, c[0x0][0x188] ;  /* 0x000062000a0a7625 */ /* 0x000fe200078e0217 */
[----:B------:R-:W-:-:S03]  /*1b10*/  LEA.HI.X R3, R4, c[0x0][0x184], R5, 0x2, P0 ;  /* 0x0000610004037a11 */ /* 0x000fc600000f1405 */
[----:B------:R-:W-:Y:S02]  /*1b20*/  IMAD.U32 R9, RZ, RZ, UR40 ;  /* 0x00000028ff097e24 */ /* 0x000fe4000f8e00ff */
[----:B------:R0:W2:Y:S04]  /*1b30*/  @P2 LDG.E.EF.128 R16, [R10.64] ;  /* 0x000000260a102981 */ /* 0x0000a8000c0e1d00 */
[----:B------:R3:W4:Y:S01]  /*1b40*/  @!P1 LDG.E.EL.128 R12, [R2.64+0x10] ;  /* 0x00001026020c9981 */ /* 0x000722000c2e1d00 */
[----:B------:R-:W-:Y:S01]  /*1b50*/  IMAD R22, R9, 0x900, R20 ;  /* 0x0000090009167824 */ /* 0x000fe200078e0214 */
[----:B------:R-:W-:Y:S01]  /*1b60*/  CS2R R4, SRZ ;  /* 0x0000000000047805 */ /* 0x000fe2000001ff00 */
[----:B------:R-:W-:Y:S01]  /*1b70*/  CS2R R6, SRZ ;  /* 0x0000000000067805 */ /* 0x000fe2000001ff00 */
[----:B------:R-:W-:Y:S01]  /*1b80*/  IMAD.WIDE.U32 R20, R20, R23, c[0x0][0x180] ;  /* 0x0000600014147625 */ /* 0x000fe200078e0017 */
[----:B------:R-:W-:Y:S01]  /*1b90*/  CS2R R8, SRZ ;  /* 0x0000000000087805 */ /* 0x000fe2000001ff00 */
[----:B0-----:R-:W-:-:S03]  /*1ba0*/  CS2R R10, SRZ ;  /* 0x00000000000a7805 */ /* 0x001fc6000001ff00 */
[----:B------:R-:W5:Y:S01]  /*1bb0*/  @!P1 LDG.E.EL.128 R4, [R20.64] ;  /* 0x0000002614049981 */ /* 0x000f62000c2e1d00 */
[----:B---3--:R-:W-:-:S05]  /*1bc0*/  IMAD.WIDE R2, R22, R23, c[0x0][0x188] ;  /* 0x0000620016027625 */ /* 0x008fca00078e0217 */
[----:B------:R0:W3:Y:S01]  /*1bd0*/  @P2 LDG.E.EF.128 R8, [R2.64] ;  /* 0x0000002602082981 */ /* 0x0000e2000c0e1d00 */
[----:B------:R-:W-:Y:S01]  /*1be0*/  PLOP3.LUT P0, PT, PT, PT, UP0, 0x80, 0x0 ;  /* 0x000000000000781c */ /* 0x000fe20003f0f008 */
[----:B------:R-:W-:Y:S02]  /*1bf0*/  UPLOP3.LUT UP0, UPT, UPT, UPT, UPT, 0x40, 0x0 ;  /* 0x000000000000789c */ /* 0x000fe40003f0e870 */
[----:B------:R-:W-:Y:S01]  /*1c00*/  UMOV UR4, 0x800 ;  /* 0x0000080000047882 */ /* 0x000fe20000000000 */
[----:B--2---:R-:W-:Y:S02]  /*1c10*/  SEL R19, R19, RZ, P2 ;  /* 0x000000ff13137207 */ /* 0x004fe40001000000 */
[----:B------:R-:W-:Y:S02]  /*1c20*/  SEL R25, R18, RZ, P2 ;  /* 0x000000ff12197207 */ /* 0x000fe40001000000 */
[----:B----4-:R-:W-:Y:S02]  /*1c30*/  SEL R12, R12, RZ, !P1 ;  /* 0x000000ff0c0c7207 */ /* 0x010fe40004800000 */
[----:B------:R-:W-:-:S02]  /*1c40*/  SEL R13, R13, RZ, !P1 ;  /* 0x000000ff0d0d7207 */ /* 0x000fc40004800000 */
[----:B------:R-:W-:Y:S01]  /*1c50*/  SEL R14, R14, RZ, !P1 ;  /* 0x000000ff0e0e7207 */ /* 0x000fe20004800000 */
[----:B01----:R-:W-:Y:S01]  /*1c60*/  FMUL R3, R0, R19 ;  /* 0x0000001300037220 */ /* 0x003fe20000400000 */
[----:B------:R-:W-:Y:S01]  /*1c70*/  SEL R15, R15, RZ, !P1 ;  /* 0x000000ff0f0f7207 */ /* 0x000fe20004800000 */
[----:B------:R-:W-:Y:S01]  /*1c80*/  FADD R19, R12, 1 ;  /* 0x3f8000000c137421 */ /* 0x000fe20000000000 */
[----:B------:R-:W-:Y:S01]  /*1c90*/  SEL R17, R17, RZ, P2 ;  /* 0x000000ff11117207 */ /* 0x000fe20001000000 */
[----:B------:R-:W-:Y:S01]  /*1ca0*/  FADD R12, R13, 1 ;  /* 0x3f8000000d0c7421 */ /* 0x000fe20000000000 */
[----:B------:R-:W-:Y:S01]  /*1cb0*/  FMUL R2, R0, R25 ;  /* 0x0000001900027220 */ /* 0x000fe20000400000 */
[----:B------:R-:W-:Y:S01]  /*1cc0*/  FADD R13, R14, 1 ;  /* 0x3f8000000e0d7421 */ /* 0x000fe20000000000 */
[----:B------:R-:W-:Y:S01]  /*1cd0*/  FADD R14, R15, 1 ;  /* 0x3f8000000f0e7421 */ /* 0x000fe20000000000 */
[----:B------:R-:W-:Y:S02]  /*1ce0*/  FMUL R17, R0, R17 ;  /* 0x0000001100117220 */ /* 0x000fe40000400000 */
[----:B------:R-:W-:Y:S01]  /*1cf0*/  FMUL R13, R2, R13 ;  /* 0x0000000d020d7220 */ /* 0x000fe20000400000 */
[----:B------:R-:W-:Y:S01]  /*1d00*/  FMUL R14, R3, R14 ;  /* 0x0000000e030e7220 */ /* 0x000fe20000400000 */
[----:B-----5:R-:W-:Y:S01]  /*1d10*/  SEL R2, R5, RZ, !P1 ;  /* 0x000000ff05027207 */ /* 0x020fe20004800000 */
[----:B------:R-:W-:Y:S01]  /*1d20*/  FMUL R17, R17, R12 ;  /* 0x0000000c11117220 */ /* 0x000fe20000400000 */
[----:B---3--:R-:W-:-:S02]  /*1d30*/  SEL R3, R8, RZ, P2 ;  /* 0x000000ff08037207 */ /* 0x008fc40001000000 */
[----:B------:R-:W-:Y:S02]  /*1d40*/  SEL R4, R4, RZ, !P1 ;  /* 0x000000ff04047207 */ /* 0x000fe40004800000 */
[----:B------:R-:W-:Y:S02]  /*1d50*/  SEL R5, R9, RZ, P2 ;  /* 0x000000ff09057207 */ /* 0x000fe40001000000 */
[----:B------:R-:W-:Y:S02]  /*1d60*/  SEL R23, R16, RZ, P2 ;  /* 0x000000ff10177207 */ /* 0x000fe40001000000 */
[----:B------:R-:W-:Y:S02]  /*1d70*/  SEL R12, R6, RZ, !P1 ;  /* 0x000000ff060c7207 */ /* 0x000fe40004800000 */
[----:B------:R-:W-:Y:S02]  /*1d80*/  SEL R18, R7, RZ, !P1 ;  /* 0x000000ff07127207 */ /* 0x000fe40004800000 */
[----:B------:R-:W-:-:S02]  /*1d90*/  SEL R15, R10, RZ, P2 ;  /* 0x000000ff0a0f7207 */ /* 0x000fc40001000000 */
[----:B------:R-:W-:Y:S01]  /*1da0*/  SEL R11, R11, RZ, P2 ;  /* 0x000000ff0b0b7207 */ /* 0x000fe20001000000 */
[----:B------:R-:W-:Y:S01]  /*1db0*/  FADD R6, R2, 1 ;  /* 0x3f80000002067421 */ /* 0x000fe20000000000 */
[----:B------:R-:W-:Y:S01]  /*1dc0*/  FMUL R2, R0, R3 ;  /* 0x0000000300027220 */ /* 0x000fe20000400000 */
[----:B------:R-:W-:Y:S01]  /*1dd0*/  FADD R7, R4, 1 ;  /* 0x3f80000004077421 */ /* 0x000fe20000000000 */
[C---:B------:R-:W-:Y:S01]  /*1de0*/  FMUL R3, R0.reuse, R5 ;  /* 0x0000000500037220 */ /* 0x040fe20000400000 */
[----:B------:R-:W-:Y:S01]  /*1df0*/  FMUL R16, R0, R23 ;  /* 0x0000001700107220 */ /* 0x000fe20000400000 */
[----:B------:R-:W-:Y:S01]  /*1e00*/  FADD R9, R12, 1 ;  /* 0x3f8000000c097421 */ /* 0x000fe20000000000 */
[----:B------:R-:W-:Y:S01]  /*1e10*/  FADD R8, R18, 1 ;  /* 0x3f80000012087421 */ /* 0x000fe20000000000 */
[C---:B------:R-:W-:Y:S01]  /*1e20*/  FMUL R4, R0.reuse, R15 ;  /* 0x0000000f00047220 */ /* 0x040fe20000400000 */
[----:B------:R-:W-:Y:S01]  /*1e30*/  FMUL R5, R0, R11 ;  /* 0x0000000b00057220 */ /* 0x000fe20000400000 */
[----:B------:R-:W-:Y:S01]  /*1e40*/  FMUL R2, R2, R7 ;  /* 0x0000000702027220 */ /* 0x000fe20000400000 */
[----:B------:R-:W-:Y:S01]  /*1e50*/  FMUL R3, R3, R6 ;  /* 0x0000000603037220 */ /* 0x000fe20000400000 */
[----:B------:R-:W-:Y:S01]  /*1e60*/  FMUL R16, R16, R19 ;  /* 0x0000001310107220 */ /* 0x000fe20000400000 */
[----:B------:R-:W-:Y:S01]  /*1e70*/  FMUL R4, R4, R9 ;  /* 0x0000000904047220 */ /* 0x000fe20000400000 */
[----:B------:R-:W-:Y:S01]  /*1e80*/  FMUL R5, R5, R8 ;  /* 0x0000000805057220 */ /* 0x000fe20000400000 */
[----:B------:R-:W-:-:S02]  /*1e90*/  MOV R7, 0x2 ;  /* 0x0000000200077802 */ /* 0x000fc40000000f00 */
[----:B------:R-:W-:Y:S02]  /*1ea0*/  F2FP.BF16.F32.PACK_AB R8, R3, R2 ;  /* 0x000000020308723e */ /* 0x000fe400000010ff */
[----:B------:R-:W-:Y:S01]  /*1eb0*/  F2FP.BF16.F32.PACK_AB R10, R17, R16 ;  /* 0x00000010110a723e */ /* 0x000fe200000010ff */
[----:B------:R-:W-:Y:S01]  /*1ec0*/  IMAD.WIDE R2, R22, R7, c[0x0][0x190] ;  /* 0x0000640016027625 */ /* 0x000fe200078e0207 */
[----:B------:R-:W-:Y:S02]  /*1ed0*/  F2FP.BF16.F32.PACK_AB R11, R14, R13 ;  /* 0x0000000d0e0b723e */ /* 0x000fe400000010ff */
[----:B------:R-:W-:Y:S01]  /*1ee0*/  F2FP.BF16.F32.PACK_AB R9, R5, R4 ;  /* 0x000000040509723e */ /* 0x000fe200000010ff */
[----:B------:R-:W-:-:S04]  /*1ef0*/  IMAD.WIDE R4, R22, R7, c[0x0][0x198] ;  /* 0x0000660016047625 */ /* 0x000fc800078e0207 */
[----:B------:R0:W-:Y:S04]  /*1f00*/  @P2 STG.E.128 [R2.64], R8 ;  /* 0x0000000802002986 */ /* 0x0001e8000c101d26 */
[----:B------:R0:W-:Y:S01]  /*1f10*/  @P2 STG.E.128 [R4.64], R8 ;  /* 0x0000000804002986 */ /* 0x0001e2000c101d26 */
[----:B------:R-:W-:Y:S05]  /*1f20*/  @P0 BRA `(.L_x_2) ;  /* 0xfffffae000000947 */ /* 0x000fea000383ffff */
[----:B------:R-:W-:Y:S05]  /*1f30*/  EXIT ;  /* 0x000000000000794d */ /* 0x000fea0003800000 */
.L_x_3:
[----:B------:R-:W-:-:S00]  /*1f40*/  BRA `(.L_x_3) ;  /* 0xfffffff000007947 */ /* 0x000fc0000383ffff */
[----:B------:R-:W-:-:S00]  /*1f50*/  NOP ;  /* 0x0000000000007918 */ /* 0x000fc00000000000 */
        /* <DEDUP_REMOVED lines=10> */
.L_x_4:


//--------------------- .nv.global.init           --------------------------
	.section	.nv.global.init,"aw",@progbits
.nv.global.init:
	.type		_$_str,@object
	.size		_$_str,(assertFunc_0 - _$_str)
_$_str:
        /*0000*/ 	.byte	0x5f, 0x5f, 0x43, 0x55, 0x44, 0x41, 0x5f, 0x46, 0x54, 0x5a, 0x00
	.type		assertFunc_0,@object
	.size		assertFunc_0,(assertFile_0 - assertFunc_0)
assertFunc_0:
        /*000b*/ 	.byte	0x5f, 0x63, 0x61, 0x6c, 0x6c, 0x5f, 0x77, 0x69, 0x74, 0x68, 0x5f, 0x66, 0x72, 0x61, 0x6d, 0x65
        /*001b*/ 	.byte	0x73, 0x5f, 0x72, 0x65, 0x6d, 0x6f, 0x76, 0x65, 0x64
	.type		assertFile_0,@object
	.size		assertFile_0,(assertMessage_0 - assertFile_0)
assertFile_0:
        /*0024*/ 	.byte	0x3c, 0x66, 0x72, 0x6f, 0x7a, 0x65, 0x6e, 0x20, 0x69, 0x6d, 0x70, 0x6f, 0x72, 0x74, 0x6c, 0x69
        /*0034*/ 	.byte	0x62, 0x2e, 0x5f, 0x62, 0x6f, 0x6f, 0x74, 0x73, 0x74, 0x72, 0x61, 0x70, 0x5f, 0x65, 0x78, 0x74
        /*0044*/ 	.byte	0x65, 0x72, 0x6e, 0x61, 0x6c, 0x3e
	.type		assertMessage_0,@object
	.size		assertMessage_0,(.L_2 - assertMessage_0)
assertMessage_0:
        /*004a*/ 	.byte	0x69, 0x6e, 0x64, 0x65, 0x78, 0x20, 0x6f, 0x75, 0x74, 0x20, 0x6f, 0x66, 0x20, 0x62, 0x6f, 0x75
        /*005a*/ 	.byte	0x6e, 0x64, 0x73, 0x3a, 0x20, 0x30, 0x20, 0x3c, 0x3d, 0x20, 0x74, 0x6d, 0x70, 0x32, 0x33, 0x20
        /*006a*/ 	.byte	0x3c, 0x20, 0x32, 0x38, 0x38, 0x32, 0x35, 0x36
.L_2:


//--------------------- .nv.shared.triton__0d1d2d3d4d5d6d7d89de --------------------------
	.section	.nv.shared.triton__0d1d2d3d4d5d6d7d89de,"aw",@nobits
	.align	16


//--------------------- SYMBOLS --------------------------

	.type		__assertfail,@function
